// auto-generated by cutlass_sweep.gemm — config: {"arch": "sm_90", "cluster_m": 2, "cluster_n": 1, "dtype": "e5m2", "stages": 0, "tile_k": 128, "tile_m": 128, "tile_n": 128}
#include "cutlass/cutlass.h"
#include "cutlass/gemm/collective/collective_builder.hpp"
#include "cutlass/gemm/device/gemm_universal_adapter.h"
#include "cutlass/gemm/kernel/gemm_universal.hpp"
#include "cutlass/epilogue/collective/collective_builder.hpp"

using ElemA = cutlass::float_e5m2_t;
using ElemB = cutlass::float_e5m2_t;
using ElemCD = cutlass::float_e5m2_t;
using Acc  = float;
using TileShape    = cute::Shape<cute::_128, cute::_128, cute::_128>;
using ClusterShape = cute::Shape<cute::_2, cute::_1, cute::_1>;

using CollectiveEpilogue = typename cutlass::epilogue::collective::CollectiveBuilder<
    cutlass::arch::Sm90, cutlass::arch::OpClassTensorOp,
    TileShape, ClusterShape,
    cutlass::epilogue::collective::EpilogueTileAuto,
    Acc, Acc,
    ElemCD, cutlass::layout::RowMajor, 128 / cutlass::sizeof_bits<ElemCD>::value,
    ElemCD, cutlass::layout::RowMajor, 128 / cutlass::sizeof_bits<ElemCD>::value,
    cutlass::epilogue::collective::EpilogueScheduleAuto
  >::CollectiveOp;

using CollectiveMainloop = typename cutlass::gemm::collective::CollectiveBuilder<
    cutlass::arch::Sm90, cutlass::arch::OpClassTensorOp,
    ElemA, cutlass::layout::RowMajor, 128 / cutlass::sizeof_bits<ElemA>::value,
    ElemB, cutlass::layout::ColumnMajor, 128 / cutlass::sizeof_bits<ElemB>::value,
    Acc,
    TileShape, ClusterShape,
    cutlass::gemm::collective::StageCountAutoCarveout<static_cast<int>(sizeof(typename CollectiveEpilogue::SharedStorage))>,
    cutlass::gemm::collective::KernelScheduleAuto
  >::CollectiveOp;

using GemmKernel = cutlass::gemm::kernel::GemmUniversal<
    cute::Shape<int,int,int,int>,
    CollectiveMainloop,
    CollectiveEpilogue
>;
using Gemm = cutlass::gemm::device::GemmUniversalAdapter<GemmKernel>;

// Force the device kernel symbol into the cubin without needing a host main.
auto* _anchor = &cutlass::device_kernel<GemmKernel>;


// ===== COMPILED SASS (sm_90a) =====

	.target	sm_90a

	.elftype	@"ET_EXEC"


//--------------------- .note.nv.tkinfo           --------------------------
	.section	.note.nv.tkinfo,"",@"SHT_NOTE"
	.sectionflags	@"SHF_NOTE_NV_TKINFO"
	.tkinfo
        /*0018*/ 	.word	0x00000002
        /*0030*/ 	.string	""
        /*0030*/ 	.string	"ptxas"
        /*0030*/ 	.string	"Cuda compilation tools, release 13.0, V13.0.88"
        /*0030*/ 	.string	"Build cuda_13.0.r13.0/compiler.36424714_0"
        /*0030*/ 	.string	"-arch sm_90a -m 64 "



//--------------------- .note.nv.cuinfo           --------------------------
	.section	.note.nv.cuinfo,"",@"SHT_NOTE"
	.sectionflags	@"SHF_NOTE_NV_CUINFO"
        /*0018*/ 	.short	0x0002
        /*001a*/ 	.short	0x005a
        /*001c*/ 	.short	0x0082
	.zero		2


//--------------------- .nv.info                  --------------------------
	.section	.nv.info,"",@"SHT_CUDA_INFO"
	.align	4


	//----- nvinfo : EIATTR_REGCOUNT
	.align		4
        /*0000*/ 	.byte	0x04, 0x2f
        /*0002*/ 	.short	(.L_12 - .L_11)
	.align		4
.L_11:
        /*0004*/ 	.word	index@(_ZN7cutlass13device_kernelINS_4gemm6kernel13GemmUniversalIN4cute5tupleIJiiiiEEENS1_10collective13CollectiveMmaINS1_37MainloopSm90TmaGmmaWarpSpecializedFP8ILi7ENS5_IJNS4_1CILi2EEENSA_ILi1EEESC_EEENS1_35KernelTmaWarpSpecializedCooperativeEEENS5_IJNSA_ILi128EEESG_SG_EEENS_12float_e5m2_tENS5_IJlSC_lEEESI_SJ_NS4_8TiledMMAINS4_8MMA_AtomIJNS4_4SM904GMMA31MMA_64x128x32_F32E5M2E5M2_SS_TNILNSN_7ScaleInE1ELSP_1EEEEEENS4_6LayoutISD_NS5_IJSC_NSA_ILi0EEEST_EEEEENS5_IJNS4_10UnderscoreESW_SW_EEEEENS4_13SM90_TMA_LOADENS4_14ComposedLayoutINS4_7SwizzleILi3ELi4ELi3EEENS4_18smem_ptr_flag_bitsILi8EEENSS_INS5_IJNSA_ILi8EEESG_EEENS5_IJSG_SC_EEEEEEEvNS4_8identityENS4_23SM90_TMA_LOAD_MULTICASTES19_vS1A_EENS_8epilogue10collective6detail29Sm90TmaWarpSpecializedAdapterINS1E_15DefaultEpilogueISI_SJ_SJ_NS1D_6thread17LinearCombinationISI_Li1EffLNS1I_9ScaleType4KindE0ELNS_15FloatRoundStyleE2ESI_EENS1_15EpilogueDefaultEEEEEvvEEEEvNT_6ParamsE)
        /*0008*/ 	.word	0x000000a8


	//----- nvinfo : EIATTR_FRAME_SIZE
	.align		4
.L_12:
        /*000c*/ 	.byte	0x04, 0x11
        /*000e*/ 	.short	(.L_14 - .L_13)
	.align		4
.L_13:
        /*0010*/ 	.word	index@(_ZN7cutlass13device_kernelINS_4gemm6kernel13GemmUniversalIN4cute5tupleIJiiiiEEENS1_10collective13CollectiveMmaINS1_37MainloopSm90TmaGmmaWarpSpecializedFP8ILi7ENS5_IJNS4_1CILi2EEENSA_ILi1EEESC_EEENS1_35KernelTmaWarpSpecializedCooperativeEEENS5_IJNSA_ILi128EEESG_SG_EEENS_12float_e5m2_tENS5_IJlSC_lEEESI_SJ_NS4_8TiledMMAINS4_8MMA_AtomIJNS4_4SM904GMMA31MMA_64x128x32_F32E5M2E5M2_SS_TNILNSN_7ScaleInE1ELSP_1EEEEEENS4_6LayoutISD_NS5_IJSC_NSA_ILi0EEEST_EEEEENS5_IJNS4_10UnderscoreESW_SW_EEEEENS4_13SM90_TMA_LOADENS4_14ComposedLayoutINS4_7SwizzleILi3ELi4ELi3EEENS4_18smem_ptr_flag_bitsILi8EEENSS_INS5_IJNSA_ILi8EEESG_EEENS5_IJSG_SC_EEEEEEEvNS4_8identityENS4_23SM90_TMA_LOAD_MULTICASTES19_vS1A_EENS_8epilogue10collective6detail29Sm90TmaWarpSpecializedAdapterINS1E_15DefaultEpilogueISI_SJ_SJ_NS1D_6thread17LinearCombinationISI_Li1EffLNS1I_9ScaleType4KindE0ELNS_15FloatRoundStyleE2ESI_EENS1_15EpilogueDefaultEEEEEvvEEEEvNT_6ParamsE)
        /*0014*/ 	.word	0x00000000


	//----- nvinfo : EIATTR_MIN_STACK_SIZE
	.align		4
.L_14:
        /*0018*/ 	.byte	0x04, 0x12
        /*001a*/ 	.short	(.L_16 - .L_15)
	.align		4
.L_15:
        /*001c*/ 	.word	index@(_ZN7cutlass13device_kernelINS_4gemm6kernel13GemmUniversalIN4cute5tupleIJiiiiEEENS1_10collective13CollectiveMmaINS1_37MainloopSm90TmaGmmaWarpSpecializedFP8ILi7ENS5_IJNS4_1CILi2EEENSA_ILi1EEESC_EEENS1_35KernelTmaWarpSpecializedCooperativeEEENS5_IJNSA_ILi128EEESG_SG_EEENS_12float_e5m2_tENS5_IJlSC_lEEESI_SJ_NS4_8TiledMMAINS4_8MMA_AtomIJNS4_4SM904GMMA31MMA_64x128x32_F32E5M2E5M2_SS_TNILNSN_7ScaleInE1ELSP_1EEEEEENS4_6LayoutISD_NS5_IJSC_NSA_ILi0EEEST_EEEEENS5_IJNS4_10UnderscoreESW_SW_EEEEENS4_13SM90_TMA_LOADENS4_14ComposedLayoutINS4_7SwizzleILi3ELi4ELi3EEENS4_18smem_ptr_flag_bitsILi8EEENSS_INS5_IJNSA_ILi8EEESG_EEENS5_IJSG_SC_EEEEEEEvNS4_8identityENS4_23SM90_TMA_LOAD_MULTICASTES19_vS1A_EENS_8epilogue10collective6detail29Sm90TmaWarpSpecializedAdapterINS1E_15DefaultEpilogueISI_SJ_SJ_NS1D_6thread17LinearCombinationISI_Li1EffLNS1I_9ScaleType4KindE0ELNS_15FloatRoundStyleE2ESI_EENS1_15EpilogueDefaultEEEEEvvEEEEvNT_6ParamsE)
        /*0020*/ 	.word	0x00000000
.L_16:


//--------------------- .nv.compat                --------------------------
	.section	.nv.compat,"",@"SHT_CUDA_COMPAT_INFO"
	.align	4
        /*0000*/ 	.byte	0x02, 0x09, 0x01, 0x00, 0x02, 0x02, 0x04, 0x00, 0x02, 0x05, 0x05, 0x00, 0x03, 0x07, 0x01, 0x01
        /*0010*/ 	.byte	0x02, 0x03, 0x01, 0x00, 0x02, 0x06, 0x01, 0x00, 0x04, 0x0b, 0x08, 0x00, 0x00, 0x00, 0x00, 0x00
        /*0020*/ 	.byte	0x00, 0x00, 0x00, 0x00


//--------------------- .nv.info._ZN7cutlass13device_kernelINS_4gemm6kernel13GemmUniversalIN4cute5tupleIJiiiiEEENS1_10collective13CollectiveMmaINS1_37MainloopSm90TmaGmmaWarpSpecializedFP8ILi7ENS5_IJNS4_1CILi2EEENSA_ILi1EEESC_EEENS1_35KernelTmaWarpSpecializedCooperativeEEENS5_IJNSA_ILi128EEESG_SG_EEENS_12float_e5m2_tENS5_IJlSC_lEEESI_SJ_NS4_8TiledMMAINS4_8MMA_AtomIJNS4_4SM904GMMA31MMA_64x128x32_F32E5M2E5M2_SS_TNILNSN_7ScaleInE1ELSP_1EEEEEENS4_6LayoutISD_NS5_IJSC_NSA_ILi0EEEST_EEEEENS5_IJNS4_10UnderscoreESW_SW_EEEEENS4_13SM90_TMA_LOADENS4_14ComposedLayoutINS4_7SwizzleILi3ELi4ELi3EEENS4_18smem_ptr_flag_bitsILi8EEENSS_INS5_IJNSA_ILi8EEESG_EEENS5_IJSG_SC_EEEEEEEvNS4_8identityENS4_23SM90_TMA_LOAD_MULTICASTES19_vS1A_EENS_8epilogue10collective6detail29Sm90TmaWarpSpecializedAdapterINS1E_15DefaultEpilogueISI_SJ_SJ_NS1D_6thread17LinearCombinationISI_Li1EffLNS1I_9ScaleType4KindE0ELNS_15FloatRoundStyleE2ESI_EENS1_15EpilogueDefaultEEEEEvvEEEEvNT_6ParamsE --------------------------
	.section	.nv.info._ZN7cutlass13device_kernelINS_4gemm6kernel13GemmUniversalIN4cute5tupleIJiiiiEEENS1_10collective13CollectiveMmaINS1_37MainloopSm90TmaGmmaWarpSpecializedFP8ILi7ENS5_IJNS4_1CILi2EEENSA_ILi1EEESC_EEENS1_35KernelTmaWarpSpecializedCooperativeEEENS5_IJNSA_ILi128EEESG_SG_EEENS_12float_e5m2_tENS5_IJlSC_lEEESI_SJ_NS4_8TiledMMAINS4_8MMA_AtomIJNS4_4SM904GMMA31MMA_64x128x32_F32E5M2E5M2_SS_TNILNSN_7ScaleInE1ELSP_1EEEEEENS4_6LayoutISD_NS5_IJSC_NSA_ILi0EEEST_EEEEENS5_IJNS4_10UnderscoreESW_SW_EEEEENS4_13SM90_TMA_LOADENS4_14ComposedLayoutINS4_7SwizzleILi3ELi4ELi3EEENS4_18smem_ptr_flag_bitsILi8EEENSS_INS5_IJNSA_ILi8EEESG_EEENS5_IJSG_SC_EEEEEEEvNS4_8identityENS4_23SM90_TMA_LOAD_MULTICASTES19_vS1A_EENS_8epilogue10collective6detail29Sm90TmaWarpSpecializedAdapterINS1E_15DefaultEpilogueISI_SJ_SJ_NS1D_6thread17LinearCombinationISI_Li1EffLNS1I_9ScaleType4KindE0ELNS_15FloatRoundStyleE2ESI_EENS1_15EpilogueDefaultEEEEEvvEEEEvNT_6ParamsE,"",@"SHT_CUDA_INFO"
	.sectionflags	@""
	.align	4


	//----- nvinfo : EIATTR_CUDA_API_VERSION
	.align		4
        /*0000*/ 	.byte	0x04, 0x37
        /*0002*/ 	.short	(.L_18 - .L_17)
.L_17:
        /*0004*/ 	.word	0x00000082


	//----- nvinfo : EIATTR_KPARAM_INFO
	.align		4
.L_18:
        /*0008*/ 	.byte	0x04, 0x17
        /*000a*/ 	.short	(.L_20 - .L_19)
.L_19:
        /*000c*/ 	.word	0x00000000
        /*0010*/ 	.short	0x0000
        /*0012*/ 	.short	0x0070
        /*0014*/ 	.byte	0x00, 0xf0, 0x01, 0x10


	//----- nvinfo : EIATTR_SPARSE_MMA_MASK
	.align		4
.L_20:
        /*0018*/ 	.byte	0x03, 0x50
        /*001a*/ 	.short	0x0000


	//----- nvinfo : EIATTR_MAXREG_COUNT
	.align		4
        /*001c*/ 	.byte	0x03, 0x1b
        /*001e*/ 	.short	0x00a8


	//----- nvinfo : EIATTR_NUM_BARRIERS
	.align		4
        /*0020*/ 	.byte	0x02, 0x4c
        /*0022*/ 	.byte	0x01
	.zero		1


	//----- nvinfo : EIATTR_MERCURY_ISA_VERSION
	.align		4
        /*0024*/ 	.byte	0x03, 0x5f
        /*0026*/ 	.short	0x0101


	//----- nvinfo : EIATTR_INT_WARP_WIDE_INSTR_OFFSETS
	.align		4
        /*0028*/ 	.byte	0x04, 0x31
        /*002a*/ 	.short	(.L_22 - .L_21)


	//   ....[0]....
.L_21:
        /*002c*/ 	.word	0x00000500


	//   ....[1]....
        /*0030*/ 	.word	0x00000530


	//   ....[2]....
        /*0034*/ 	.word	0x000006b0


	//----- nvinfo : EIATTR_COOP_GROUP_MASK_REGIDS
	.align		4
.L_22:
        /*0038*/ 	.byte	0x04, 0x29
        /*003a*/ 	.short	(.L_24 - .L_23)


	//   ....[0]....
.L_23:
        /*003c*/ 	.word	0xffffffff


	//   ....[1]....
        /*0040*/ 	.word	0xffffffff


	//   ....[2]....
        /*0044*/ 	.word	0xffffffff


	//   ....[3]....
        /*0048*/ 	.word	0xffffffff


	//   ....[4]....
        /*004c*/ 	.word	0xffffffff


	//   ....[5]....
        /*0050*/ 	.word	0xffffffff


	//----- nvinfo : EIATTR_COOP_GROUP_INSTR_OFFSETS
	.align		4
.L_24:
        /*0054*/ 	.byte	0x04, 0x28
        /*0056*/ 	.short	(.L_26 - .L_25)


	//   ....[0]....
.L_25:
        /*0058*/ 	.word	0x00000060


	//   ....[1]....
        /*005c*/ 	.word	0x00000070


	//   ....[2]....
        /*0060*/ 	.word	0x00000130


	//   ....[3]....
        /*0064*/ 	.word	0x00000330


	//   ....[4]....
        /*0068*/ 	.word	0x00000850


	//   ....[5]....
        /*006c*/ 	.word	0x000012d0


	//----- nvinfo : EIATTR_REG_RECONFIG
	.align		4
.L_26:
        /*0070*/ 	.byte	0x01, 0x54
	.zero		2


	//----- nvinfo : EIATTR_MBARRIER_INSTR_OFFSETS
	.align		4
        /*0074*/ 	.byte	0x04, 0x39
        /*0076*/ 	.short	(.L_28 - .L_27)


	//   ....[0]....
.L_27:
        /*0078*/ 	.word	0x00000230
        /*007c*/ 	.word	0x000000ff
        /*0080*/ 	.word	0x00000000
        /*0084*/ 	.short	0x0100
        /*0086*/ 	.byte	0x08
	.zero		1


	//   ....[1]....
        /*0088*/ 	.word	0x00000240
        /*008c*/ 	.word	0x000000ff
        /*0090*/ 	.word	0x00000038
        /*0094*/ 	.short	0x0100
        /*0096*/ 	.byte	0x08
	.zero		1


	//   ....[2]....
        /*0098*/ 	.word	0x00000250
        /*009c*/ 	.word	0x000000ff
        /*00a0*/ 	.word	0x00000008
        /*00a4*/ 	.short	0x0100
        /*00a6*/ 	.byte	0x08
	.zero		1


	//   ....[3]....
        /*00a8*/ 	.word	0x00000260
        /*00ac*/ 	.word	0x000000ff
        /*00b0*/ 	.word	0x00000040
        /*00b4*/ 	.short	0x0100
        /*00b6*/ 	.byte	0x08
	.zero		1


	//   ....[4]....
        /*00b8*/ 	.word	0x00000270
        /*00bc*/ 	.word	0x000000ff
        /*00c0*/ 	.word	0x00000010
        /*00c4*/ 	.short	0x0100
        /*00c6*/ 	.byte	0x08
	.zero		1


	//   ....[5]....
        /*00c8*/ 	.word	0x00000280
        /*00cc*/ 	.word	0x000000ff
        /*00d0*/ 	.word	0x00000048
        /*00d4*/ 	.short	0x0100
        /*00d6*/ 	.byte	0x08
	.zero		1


	//   ....[6]....
        /*00d8*/ 	.word	0x00000290
        /*00dc*/ 	.word	0x000000ff
        /*00e0*/ 	.word	0x00000018
        /*00e4*/ 	.short	0x0100
        /*00e6*/ 	.byte	0x08
	.zero		1


	//   ....[7]....
        /*00e8*/ 	.word	0x000002a0
        /*00ec*/ 	.word	0x000000ff
        /*00f0*/ 	.word	0x00000050
        /*00f4*/ 	.short	0x0100
        /*00f6*/ 	.byte	0x08
	.zero		1


	//   ....[8]....
        /*00f8*/ 	.word	0x000002b0
        /*00fc*/ 	.word	0x000000ff
        /*0100*/ 	.word	0x00000020
        /*0104*/ 	.short	0x0100
        /*0106*/ 	.byte	0x08
	.zero		1


	//   ....[9]....
        /*0108*/ 	.word	0x000002c0
        /*010c*/ 	.word	0x000000ff
        /*0110*/ 	.word	0x00000058
        /*0114*/ 	.short	0x0100
        /*0116*/ 	.byte	0x08
	.zero		1


	//   ....[10]....
        /*0118*/ 	.word	0x000002d0
        /*011c*/ 	.word	0x000000ff
        /*0120*/ 	.word	0x00000028
        /*0124*/ 	.short	0x0100
        /*0126*/ 	.byte	0x08
	.zero		1


	//   ....[11]....
        /*0128*/ 	.word	0x000002e0
        /*012c*/ 	.word	0x000000ff
        /*0130*/ 	.word	0x00000060
        /*0134*/ 	.short	0x0100
        /*0136*/ 	.byte	0x08
	.zero		1


	//   ....[12]....
        /*0138*/ 	.word	0x000002f0
        /*013c*/ 	.word	0x000000ff
        /*0140*/ 	.word	0x00000030
        /*0144*/ 	.short	0x0100
        /*0146*/ 	.byte	0x08
	.zero		1


	//   ....[13]....
        /*0148*/ 	.word	0x00000300
        /*014c*/ 	.word	0x000000ff
        /*0150*/ 	.word	0x00000068
        /*0154*/ 	.short	0x0100
        /*0156*/ 	.byte	0x08
	.zero		1


	//   ....[14]....
        /*0158*/ 	.word	0x00000740
        /*015c*/ 	.word	0x000000ff
        /*0160*/ 	.word	0x00000080
        /*0164*/ 	.short	0x0100
        /*0166*/ 	.byte	0x06
	.zero		1


	//   ....[15]....
        /*0168*/ 	.word	0x000007e0
        /*016c*/ 	.word	0x000000ff
        /*0170*/ 	.word	0x00000088
        /*0174*/ 	.short	0x0100
        /*0176*/ 	.byte	0x06
	.zero		1


	//   ....[16]....
        /*0178*/ 	.word	0x00001800
        /*017c*/ 	.word	0x000000ff
        /*0180*/ 	.word	0x00000000
        /*0184*/ 	.short	0x010a
        /*0186*/ 	.byte	0x06
	.zero		1


	//   ....[17]....
        /*0188*/ 	.word	0x00001840
        /*018c*/ 	.word	0x000000ff
        /*0190*/ 	.word	0x00000000
        /*0194*/ 	.short	0x010a
        /*0196*/ 	.byte	0x06
	.zero		1


	//   ....[18]....
        /*0198*/ 	.word	0x00002230
        /*019c*/ 	.word	0x000000ff
        /*01a0*/ 	.word	0x00000000
        /*01a4*/ 	.short	0x010a
        /*01a6*/ 	.byte	0x0c
	.zero		1


	//   ....[19]....
        /*01a8*/ 	.word	0x00002270
        /*01ac*/ 	.word	0x000000ff
        /*01b0*/ 	.word	0x00000000
        /*01b4*/ 	.short	0x010a
        /*01b6*/ 	.byte	0x0c
	.zero		1


	//   ....[20]....
        /*01b8*/ 	.word	0x00002960
        /*01bc*/ 	.word	0x0000008c
        /*01c0*/ 	.word	0x00000000
        /*01c4*/ 	.short	0x0101
        /*01c6*/ 	.byte	0x3f
	.zero		1


	//   ....[21]....
        /*01c8*/ 	.word	0x00003020
        /*01cc*/ 	.word	0x0000000c
        /*01d0*/ 	.word	0x00000000
        /*01d4*/ 	.short	0x0101
        /*01d6*/ 	.byte	0x3f
	.zero		1


	//   ....[22]....
        /*01d8*/ 	.word	0x00008930
        /*01dc*/ 	.word	0x00000014
        /*01e0*/ 	.word	0x00000038
        /*01e4*/ 	.short	0x010a
        /*01e6*/ 	.byte	0x3f
	.zero		1


	//   ....[23]....
        /*01e8*/ 	.word	0x00008d00
        /*01ec*/ 	.word	0x00000008
        /*01f0*/ 	.word	0x00000088
        /*01f4*/ 	.short	0x0101
        /*01f6*/ 	.byte	0x3f
	.zero		1


	//   ....[24]....
        /*01f8*/ 	.word	0x000093e0
        /*01fc*/ 	.word	0x00000006
        /*0200*/ 	.word	0x00000000
        /*0204*/ 	.short	0x010a
        /*0206*/ 	.byte	0x3f
	.zero		1


	//   ....[25]....
        /*0208*/ 	.word	0x00009460
        /*020c*/ 	.word	0x00000007
        /*0210*/ 	.word	0x00000000
        /*0214*/ 	.short	0x010a
        /*0216*/ 	.byte	0x3f
	.zero		1


	//   ....[26]....
        /*0218*/ 	.word	0x000094f0
        /*021c*/ 	.word	0x00000006
        /*0220*/ 	.word	0x00000000
        /*0224*/ 	.short	0x010a
        /*0226*/ 	.byte	0x3f
	.zero		1


	//   ....[27]....
        /*0228*/ 	.word	0x00009580
        /*022c*/ 	.word	0x00000009
        /*0230*/ 	.word	0x00000000
        /*0234*/ 	.short	0x010a
        /*0236*/ 	.byte	0x3f
	.zero		1


	//   ....[28]....
        /*0238*/ 	.word	0x00009610
        /*023c*/ 	.word	0x0000000a
        /*0240*/ 	.word	0x00000000
        /*0244*/ 	.short	0x010a
        /*0246*/ 	.byte	0x3f
	.zero		1


	//   ....[29]....
        /*0248*/ 	.word	0x000096a0
        /*024c*/ 	.word	0x0000000b
        /*0250*/ 	.word	0x00000000
        /*0254*/ 	.short	0x010a
        /*0256*/ 	.byte	0x3f
	.zero		1


	//   ....[30]....
        /*0258*/ 	.word	0x00009730
        /*025c*/ 	.word	0x00000003
        /*0260*/ 	.word	0x00000000
        /*0264*/ 	.short	0x010a
        /*0266*/ 	.byte	0x3f
	.zero		1


	//   ....[31]....
        /*0268*/ 	.word	0x000097a0
        /*026c*/ 	.word	0x0000000d
        /*0270*/ 	.word	0x00000000
        /*0274*/ 	.short	0x010a
        /*0276*/ 	.byte	0x3f
	.zero		1


	//   ....[32]....
        /*0278*/ 	.word	0x00009800
        /*027c*/ 	.word	0x00000091
        /*0280*/ 	.word	0x00000000
        /*0284*/ 	.short	0x010a
        /*0286*/ 	.byte	0x3f
	.zero		1


	//   ....[33]....
        /*0288*/ 	.word	0x000098d0
        /*028c*/ 	.word	0x00000014
        /*0290*/ 	.word	0x00000038
        /*0294*/ 	.short	0x010a
        /*0296*/ 	.byte	0x3f
	.zero		1


	//   ....[34]....
        /*0298*/ 	.word	0x000099a0
        /*029c*/ 	.word	0x00000006
        /*02a0*/ 	.word	0x00000000
        /*02a4*/ 	.short	0x010a
        /*02a6*/ 	.byte	0x3f
	.zero		1


	//   ....[35]....
        /*02a8*/ 	.word	0x000099f0
        /*02ac*/ 	.word	0x00000007
        /*02b0*/ 	.word	0x00000000
        /*02b4*/ 	.short	0x010a
        /*02b6*/ 	.byte	0x3f
	.zero		1


	//   ....[36]....
        /*02b8*/ 	.word	0x00009a40
        /*02bc*/ 	.word	0x00000006
        /*02c0*/ 	.word	0x00000000
        /*02c4*/ 	.short	0x010a
        /*02c6*/ 	.byte	0x3f
	.zero		1


	//   ....[37]....
        /*02c8*/ 	.word	0x00009a90
        /*02cc*/ 	.word	0x00000009
        /*02d0*/ 	.word	0x00000000
        /*02d4*/ 	.short	0x010a
        /*02d6*/ 	.byte	0x3f
	.zero		1


	//   ....[38]....
        /*02d8*/ 	.word	0x00009ae0
        /*02dc*/ 	.word	0x0000000a
        /*02e0*/ 	.word	0x00000000
        /*02e4*/ 	.short	0x010a
        /*02e6*/ 	.byte	0x3f
	.zero		1


	//   ....[39]....
        /*02e8*/ 	.word	0x00009b30
        /*02ec*/ 	.word	0x0000000b
        /*02f0*/ 	.word	0x00000000
        /*02f4*/ 	.short	0x010a
        /*02f6*/ 	.byte	0x3f
	.zero		1


	//----- nvinfo : EIATTR_NUM_MBARRIERS
	.align		4
.L_28:
        /*02f8*/ 	.byte	0x03, 0x38
        /*02fa*/ 	.short	0x0010


	//----- nvinfo : EIATTR_EXIT_INSTR_OFFSETS
	.align		4
        /*02fc*/ 	.byte	0x04, 0x1c
        /*02fe*/ 	.short	(.L_30 - .L_29)


	//   ....[0]....
.L_29:
        /*0300*/ 	.word	0x000009b0


	//   ....[1]....
        /*0304*/ 	.word	0x000011a0


	//   ....[2]....
        /*0308*/ 	.word	0x00008050


	//   ....[3]....
        /*030c*/ 	.word	0x000085b0


	//   ....[4]....
        /*0310*/ 	.word	0x00009780


	//----- nvinfo : EIATTR_MAX_THREADS
	.align		4
.L_30:
        /*0314*/ 	.byte	0x04, 0x05
        /*0316*/ 	.short	(.L_32 - .L_31)
.L_31:
        /*0318*/ 	.word	0x00000180
        /*031c*/ 	.word	0x00000001
        /*0320*/ 	.word	0x00000001


	//----- nvinfo : EIATTR_CRS_STACK_SIZE
	.align		4
.L_32:
        /*0324*/ 	.byte	0x04, 0x1e
        /*0326*/ 	.short	(.L_34 - .L_33)
.L_33:
        /*0328*/ 	.word	0x00000000


	//----- nvinfo : EIATTR_CBANK_PARAM_SIZE
	.align		4
.L_34:
        /*032c*/ 	.byte	0x03, 0x19
        /*032e*/ 	.short	0x0470


	//----- nvinfo : EIATTR_PARAM_CBANK
	.align		4
        /*0330*/ 	.byte	0x04, 0x0a
        /*0332*/ 	.short	(.L_36 - .L_35)
	.align		4
.L_35:
        /*0334*/ 	.word	index@(.nv.constant0._ZN7cutlass13device_kernelINS_4gemm6kernel13GemmUniversalIN4cute5tupleIJiiiiEEENS1_10collective13CollectiveMmaINS1_37MainloopSm90TmaGmmaWarpSpecializedFP8ILi7ENS5_IJNS4_1CILi2EEENSA_ILi1EEESC_EEENS1_35KernelTmaWarpSpecializedCooperativeEEENS5_IJNSA_ILi128EEESG_SG_EEENS_12float_e5m2_tENS5_IJlSC_lEEESI_SJ_NS4_8TiledMMAINS4_8MMA_AtomIJNS4_4SM904GMMA31MMA_64x128x32_F32E5M2E5M2_SS_TNILNSN_7ScaleInE1ELSP_1EEEEEENS4_6LayoutISD_NS5_IJSC_NSA_ILi0EEEST_EEEEENS5_IJNS4_10UnderscoreESW_SW_EEEEENS4_13SM90_TMA_LOADENS4_14ComposedLayoutINS4_7SwizzleILi3ELi4ELi3EEENS4_18smem_ptr_flag_bitsILi8EEENSS_INS5_IJNSA_ILi8EEESG_EEENS5_IJSG_SC_EEEEEEEvNS4_8identityENS4_23SM90_TMA_LOAD_MULTICASTES19_vS1A_EENS_8epilogue10collective6detail29Sm90TmaWarpSpecializedAdapterINS1E_15DefaultEpilogueISI_SJ_SJ_NS1D_6thread17LinearCombinationISI_Li1EffLNS1I_9ScaleType4KindE0ELNS_15FloatRoundStyleE2ESI_EENS1_15EpilogueDefaultEEEEEvvEEEEvNT_6ParamsE)
        /*0338*/ 	.short	0x0210
        /*033a*/ 	.short	0x0470


	//----- nvinfo : EIATTR_SW_WAR
	.align		4
.L_36:
        /*033c*/ 	.byte	0x04, 0x36
        /*033e*/ 	.short	(.L_38 - .L_37)
.L_37:
        /*0340*/ 	.word	0x00000008
.L_38:


//--------------------- .nv.callgraph             --------------------------
	.section	.nv.callgraph,"",@"SHT_CUDA_CALLGRAPH"
	.align	4
	.sectionentsize	8
	.align		4
        /*0000*/ 	.word	0x00000000
	.align		4
        /*0004*/ 	.word	0xffffffff
	.align		4
        /*0008*/ 	.word	0x00000000
	.align		4
        /*000c*/ 	.word	0xfffffffe
	.align		4
        /*0010*/ 	.word	0x00000000
	.align		4
        /*0014*/ 	.word	0xfffffffd
	.align		4
        /*0018*/ 	.word	0x00000000
	.align		4
        /*001c*/ 	.word	0xfffffffc


//--------------------- .nv.constant4             --------------------------
	.section	.nv.constant4,"a",@progbits
	.align	8
	.align		8
.nv.constant4:
        /*0000*/ 	.dword	_ZN39_INTERNAL_d5ca85b3_4_k_cu_aedfd672_48474cuda3std3__45__cpo5beginE
	.align		8
        /*0008*/ 	.dword	_ZN39_INTERNAL_d5ca85b3_4_k_cu_aedfd672_48474cuda3std3__45__cpo3endE
	.align		8
        /*0010*/ 	.dword	_ZN39_INTERNAL_d5ca85b3_4_k_cu_aedfd672_48474cuda3std3__45__cpo6cbeginE
	.align		8
        /*0018*/ 	.dword	_ZN39_INTERNAL_d5ca85b3_4_k_cu_aedfd672_48474cuda3std3__45__cpo4cendE
	.align		8
        /*0020*/ 	.dword	_ZN39_INTERNAL_d5ca85b3_4_k_cu_aedfd672_48474cuda3std3__441_GLOBAL__N__d5ca85b3_4_k_cu_aedfd672_48476ignoreE
	.align		8
        /*0028*/ 	.dword	_ZN39_INTERNAL_d5ca85b3_4_k_cu_aedfd672_48474cuda3std3__419piecewise_constructE
	.align		8
        /*0030*/ 	.dword	_ZN39_INTERNAL_d5ca85b3_4_k_cu_aedfd672_48474cuda3std3__48in_placeE
	.align		8
        /*0038*/ 	.dword	_ZN39_INTERNAL_d5ca85b3_4_k_cu_aedfd672_48474cuda3std6ranges3__45__cpo4swapE
	.align		8
        /*0040*/ 	.dword	_ZN39_INTERNAL_d5ca85b3_4_k_cu_aedfd672_48474cuda3std6ranges3__45__cpo9iter_moveE
	.align		8
        /*0048*/ 	.dword	_ZN39_INTERNAL_d5ca85b3_4_k_cu_aedfd672_48474cute7productE
	.align		8
        /*0050*/ 	.dword	_ZN39_INTERNAL_d5ca85b3_4_k_cu_aedfd672_48474cute1_E


//--------------------- .text._ZN7cutlass13device_kernelINS_4gemm6kernel13GemmUniversalIN4cute5tupleIJiiiiEEENS1_10collective13CollectiveMmaINS1_37MainloopSm90TmaGmmaWarpSpecializedFP8ILi7ENS5_IJNS4_1CILi2EEENSA_ILi1EEESC_EEENS1_35KernelTmaWarpSpecializedCooperativeEEENS5_IJNSA_ILi128EEESG_SG_EEENS_12float_e5m2_tENS5_IJlSC_lEEESI_SJ_NS4_8TiledMMAINS4_8MMA_AtomIJNS4_4SM904GMMA31MMA_64x128x32_F32E5M2E5M2_SS_TNILNSN_7ScaleInE1ELSP_1EEEEEENS4_6LayoutISD_NS5_IJSC_NSA_ILi0EEEST_EEEEENS5_IJNS4_10UnderscoreESW_SW_EEEEENS4_13SM90_TMA_LOADENS4_14ComposedLayoutINS4_7SwizzleILi3ELi4ELi3EEENS4_18smem_ptr_flag_bitsILi8EEENSS_INS5_IJNSA_ILi8EEESG_EEENS5_IJSG_SC_EEEEEEEvNS4_8identityENS4_23SM90_TMA_LOAD_MULTICASTES19_vS1A_EENS_8epilogue10collective6detail29Sm90TmaWarpSpecializedAdapterINS1E_15DefaultEpilogueISI_SJ_SJ_NS1D_6thread17LinearCombinationISI_Li1EffLNS1I_9ScaleType4KindE0ELNS_15FloatRoundStyleE2ESI_EENS1_15EpilogueDefaultEEEEEvvEEEEvNT_6ParamsE --------------------------
	.section	.text._ZN7cutlass13device_kernelINS_4gemm6kernel13GemmUniversalIN4cute5tupleIJiiiiEEENS1_10collective13CollectiveMmaINS1_37MainloopSm90TmaGmmaWarpSpecializedFP8ILi7ENS5_IJNS4_1CILi2EEENSA_ILi1EEESC_EEENS1_35KernelTmaWarpSpecializedCooperativeEEENS5_IJNSA_ILi128EEESG_SG_EEENS_12float_e5m2_tENS5_IJlSC_lEEESI_SJ_NS4_8TiledMMAINS4_8MMA_AtomIJNS4_4SM904GMMA31MMA_64x128x32_F32E5M2E5M2_SS_TNILNSN_7ScaleInE1ELSP_1EEEEEENS4_6LayoutISD_NS5_IJSC_NSA_ILi0EEEST_EEEEENS5_IJNS4_10UnderscoreESW_SW_EEEEENS4_13SM90_TMA_LOADENS4_14ComposedLayoutINS4_7SwizzleILi3ELi4ELi3EEENS4_18smem_ptr_flag_bitsILi8EEENSS_INS5_IJNSA_ILi8EEESG_EEENS5_IJSG_SC_EEEEEEEvNS4_8identityENS4_23SM90_TMA_LOAD_MULTICASTES19_vS1A_EENS_8epilogue10collective6detail29Sm90TmaWarpSpecializedAdapterINS1E_15DefaultEpilogueISI_SJ_SJ_NS1D_6thread17LinearCombinationISI_Li1EffLNS1I_9ScaleType4KindE0ELNS_15FloatRoundStyleE2ESI_EENS1_15EpilogueDefaultEEEEEvvEEEEvNT_6ParamsE,"ax",@progbits
	.align	128
.text._ZN7cutlass13device_kernelINS_4gemm6kernel13GemmUniversalIN4cute5tupleIJiiiiEEENS1_10collective13CollectiveMmaINS1_37MainloopSm90TmaGmmaWarpSpecializedFP8ILi7ENS5_IJNS4_1CILi2EEENSA_ILi1EEESC_EEENS1_35KernelTmaWarpSpecializedCooperativeEEENS5_IJNSA_ILi128EEESG_SG_EEENS_12float_e5m2_tENS5_IJlSC_lEEESI_SJ_NS4_8TiledMMAINS4_8MMA_AtomIJNS4_4SM904GMMA31MMA_64x128x32_F32E5M2E5M2_SS_TNILNSN_7ScaleInE1ELSP_1EEEEEENS4_6LayoutISD_NS5_IJSC_NSA_ILi0EEEST_EEEEENS5_IJNS4_10UnderscoreESW_SW_EEEEENS4_13SM90_TMA_LOADENS4_14ComposedLayoutINS4_7SwizzleILi3ELi4ELi3EEENS4_18smem_ptr_flag_bitsILi8EEENSS_INS5_IJNSA_ILi8EEESG_EEENS5_IJSG_SC_EEEEEEEvNS4_8identityENS4_23SM90_TMA_LOAD_MULTICASTES19_vS1A_EENS_8epilogue10collective6detail29Sm90TmaWarpSpecializedAdapterINS1E_15DefaultEpilogueISI_SJ_SJ_NS1D_6thread17LinearCombinationISI_Li1EffLNS1I_9ScaleType4KindE0ELNS_15FloatRoundStyleE2ESI_EENS1_15EpilogueDefaultEEEEEvvEEEEvNT_6ParamsE:
        .type           _ZN7cutlass13device_kernelINS_4gemm6kernel13GemmUniversalIN4cute5tupleIJiiiiEEENS1_10collective13CollectiveMmaINS1_37MainloopSm90TmaGmmaWarpSpecializedFP8ILi7ENS5_IJNS4_1CILi2EEENSA_ILi1EEESC_EEENS1_35KernelTmaWarpSpecializedCooperativeEEENS5_IJNSA_ILi128EEESG_SG_EEENS_12float_e5m2_tENS5_IJlSC_lEEESI_SJ_NS4_8TiledMMAINS4_8MMA_AtomIJNS4_4SM904GMMA31MMA_64x128x32_F32E5M2E5M2_SS_TNILNSN_7ScaleInE1ELSP_1EEEEEENS4_6LayoutISD_NS5_IJSC_NSA_ILi0EEEST_EEEEENS5_IJNS4_10UnderscoreESW_SW_EEEEENS4_13SM90_TMA_LOADENS4_14ComposedLayoutINS4_7SwizzleILi3ELi4ELi3EEENS4_18smem_ptr_flag_bitsILi8EEENSS_INS5_IJNSA_ILi8EEESG_EEENS5_IJSG_SC_EEEEEEEvNS4_8identityENS4_23SM90_TMA_LOAD_MULTICASTES19_vS1A_EENS_8epilogue10collective6detail29Sm90TmaWarpSpecializedAdapterINS1E_15DefaultEpilogueISI_SJ_SJ_NS1D_6thread17LinearCombinationISI_Li1EffLNS1I_9ScaleType4KindE0ELNS_15FloatRoundStyleE2ESI_EENS1_15EpilogueDefaultEEEEEvvEEEEvNT_6ParamsE,@function
        .size           _ZN7cutlass13device_kernelINS_4gemm6kernel13GemmUniversalIN4cute5tupleIJiiiiEEENS1_10collective13CollectiveMmaINS1_37MainloopSm90TmaGmmaWarpSpecializedFP8ILi7ENS5_IJNS4_1CILi2EEENSA_ILi1EEESC_EEENS1_35KernelTmaWarpSpecializedCooperativeEEENS5_IJNSA_ILi128EEESG_SG_EEENS_12float_e5m2_tENS5_IJlSC_lEEESI_SJ_NS4_8TiledMMAINS4_8MMA_AtomIJNS4_4SM904GMMA31MMA_64x128x32_F32E5M2E5M2_SS_TNILNSN_7ScaleInE1ELSP_1EEEEEENS4_6LayoutISD_NS5_IJSC_NSA_ILi0EEEST_EEEEENS5_IJNS4_10UnderscoreESW_SW_EEEEENS4_13SM90_TMA_LOADENS4_14ComposedLayoutINS4_7SwizzleILi3ELi4ELi3EEENS4_18smem_ptr_flag_bitsILi8EEENSS_INS5_IJNSA_ILi8EEESG_EEENS5_IJSG_SC_EEEEEEEvNS4_8identityENS4_23SM90_TMA_LOAD_MULTICASTES19_vS1A_EENS_8epilogue10collective6detail29Sm90TmaWarpSpecializedAdapterINS1E_15DefaultEpilogueISI_SJ_SJ_NS1D_6thread17LinearCombinationISI_Li1EffLNS1I_9ScaleType4KindE0ELNS_15FloatRoundStyleE2ESI_EENS1_15EpilogueDefaultEEEEEvvEEEEvNT_6ParamsE,(.L_x_212 - _ZN7cutlass13device_kernelINS_4gemm6kernel13GemmUniversalIN4cute5tupleIJiiiiEEENS1_10collective13CollectiveMmaINS1_37MainloopSm90TmaGmmaWarpSpecializedFP8ILi7ENS5_IJNS4_1CILi2EEENSA_ILi1EEESC_EEENS1_35KernelTmaWarpSpecializedCooperativeEEENS5_IJNSA_ILi128EEESG_SG_EEENS_12float_e5m2_tENS5_IJlSC_lEEESI_SJ_NS4_8TiledMMAINS4_8MMA_AtomIJNS4_4SM904GMMA31MMA_64x128x32_F32E5M2E5M2_SS_TNILNSN_7ScaleInE1ELSP_1EEEEEENS4_6LayoutISD_NS5_IJSC_NSA_ILi0EEEST_EEEEENS5_IJNS4_10UnderscoreESW_SW_EEEEENS4_13SM90_TMA_LOADENS4_14ComposedLayoutINS4_7SwizzleILi3ELi4ELi3EEENS4_18smem_ptr_flag_bitsILi8EEENSS_INS5_IJNSA_ILi8EEESG_EEENS5_IJSG_SC_EEEEEEEvNS4_8identityENS4_23SM90_TMA_LOAD_MULTICASTES19_vS1A_EENS_8epilogue10collective6detail29Sm90TmaWarpSpecializedAdapterINS1E_15DefaultEpilogueISI_SJ_SJ_NS1D_6thread17LinearCombinationISI_Li1EffLNS1I_9ScaleType4KindE0ELNS_15FloatRoundStyleE2ESI_EENS1_15EpilogueDefaultEEEEEvvEEEEvNT_6ParamsE)
        .other          _ZN7cutlass13device_kernelINS_4gemm6kernel13GemmUniversalIN4cute5tupleIJiiiiEEENS1_10collective13CollectiveMmaINS1_37MainloopSm90TmaGmmaWarpSpecializedFP8ILi7ENS5_IJNS4_1CILi2EEENSA_ILi1EEESC_EEENS1_35KernelTmaWarpSpecializedCooperativeEEENS5_IJNSA_ILi128EEESG_SG_EEENS_12float_e5m2_tENS5_IJlSC_lEEESI_SJ_NS4_8TiledMMAINS4_8MMA_AtomIJNS4_4SM904GMMA31MMA_64x128x32_F32E5M2E5M2_SS_TNILNSN_7ScaleInE1ELSP_1EEEEEENS4_6LayoutISD_NS5_IJSC_NSA_ILi0EEEST_EEEEENS5_IJNS4_10UnderscoreESW_SW_EEEEENS4_13SM90_TMA_LOADENS4_14ComposedLayoutINS4_7SwizzleILi3ELi4ELi3EEENS4_18smem_ptr_flag_bitsILi8EEENSS_INS5_IJNSA_ILi8EEESG_EEENS5_IJSG_SC_EEEEEEEvNS4_8identityENS4_23SM90_TMA_LOAD_MULTICASTES19_vS1A_EENS_8epilogue10collective6detail29Sm90TmaWarpSpecializedAdapterINS1E_15DefaultEpilogueISI_SJ_SJ_NS1D_6thread17LinearCombinationISI_Li1EffLNS1I_9ScaleType4KindE0ELNS_15FloatRoundStyleE2ESI_EENS1_15EpilogueDefaultEEEEEvvEEEEvNT_6ParamsE,@"STO_CUDA_ENTRY STV_DEFAULT"
_ZN7cutlass13device_kernelINS_4gemm6kernel13GemmUniversalIN4cute5tupleIJiiiiEEENS1_10collective13CollectiveMmaINS1_37MainloopSm90TmaGmmaWarpSpecializedFP8ILi7ENS5_IJNS4_1CILi2EEENSA_ILi1EEESC_EEENS1_35KernelTmaWarpSpecializedCooperativeEEENS5_IJNSA_ILi128EEESG_SG_EEENS_12float_e5m2_tENS5_IJlSC_lEEESI_SJ_NS4_8TiledMMAINS4_8MMA_AtomIJNS4_4SM904GMMA31MMA_64x128x32_F32E5M2E5M2_SS_TNILNSN_7ScaleInE1ELSP_1EEEEEENS4_6LayoutISD_NS5_IJSC_NSA_ILi0EEEST_EEEEENS5_IJNS4_10UnderscoreESW_SW_EEEEENS4_13SM90_TMA_LOADENS4_14ComposedLayoutINS4_7SwizzleILi3ELi4ELi3EEENS4_18smem_ptr_flag_bitsILi8EEENSS_INS5_IJNSA_ILi8EEESG_EEENS5_IJSG_SC_EEEEEEEvNS4_8identityENS4_23SM90_TMA_LOAD_MULTICASTES19_vS1A_EENS_8epilogue10collective6detail29Sm90TmaWarpSpecializedAdapterINS1E_15DefaultEpilogueISI_SJ_SJ_NS1D_6thread17LinearCombinationISI_Li1EffLNS1I_9ScaleType4KindE0ELNS_15FloatRoundStyleE2ESI_EENS1_15EpilogueDefaultEEEEEvvEEEEvNT_6ParamsE:
[----:B------:R-:W-:Y:S01]  /*0000*/  LDC R1, c[0x0][0x28] ;  /* 0x00000a00ff017b82 */ /* 0x000fe20000000800 */
[----:B------:R-:W0:Y:S01]  /*0010*/  S2R R0, SR_TID.X ;  /* 0x0000000000007919 */ /* 0x000e220000002100 */
[----:B------:R-:W-:Y:S01]  /*0020*/  ELECT P0, URZ, PT ;  /* 0x00000000003f782f */ /* 0x000fe20003800000 */
[----:B------:R-:W-:Y:S01]  /*0030*/  BSSY B0, `(.L_x_0) ;  /* 0x000000f000007945 */ /* 0x000fe20003800000 */
[--C-:B0-----:R-:W-:Y:S02]  /*0040*/  SHF.R.U32.HI R2, RZ, 0x5, R0.reuse ;  /* 0x00000005ff027819 */ /* 0x101fe40000011600 */
[----:B------:R-:W-:-:S03]  /*0050*/  SHF.R.U32.HI R3, RZ, 0x7, R0 ;  /* 0x00000007ff037819 */ /* 0x000fc60000011600 */
[----:B------:R-:W0:Y:S04]  /*0060*/  SHFL.IDX PT, R7, R2, RZ, 0x1f ;  /* 0x00001fff02077589 */ /* 0x000e2800000e0000 */
[----:B------:R-:W1:Y:S01]  /*0070*/  SHFL.IDX PT, R3, R3, RZ, 0x1f ;  /* 0x00001fff03037589 */ /* 0x000e6200000e0000 */
[----:B0-----:R-:W-:-:S13]  /*0080*/  ISETP.NE.OR P0, PT, R7, RZ, !P0 ;  /* 0x000000ff0700720c */ /* 0x001fda0004705670 */
[----:B-1----:R-:W-:Y:S05]  /*0090*/  @P0 BRA `(.L_x_1) ;  /* 0x0000000000200947 */ /* 0x002fea0003800000 */
[----:B------:R-:W-:Y:S02]  /*00a0*/  ULDC.64 UR4, c[0x0][0x198] ;  /* 0x0000660000047ab9 */ /* 0x000fe40000000a00 */
[----:B------:R-:W-:Y:S02]  /*00b0*/  UIADD3 UR6, UP0, UR4, 0xf0, URZ ;  /* 0x000000f004067890 */ /* 0x000fe4000ff1e03f */
[----:B------:R-:W-:Y:S02]  /*00c0*/  UIADD3 UR4, UP1, UR4, 0x1f0, URZ ;  /* 0x000001f004047890 */ /* 0x000fe4000ff3e03f */
[----:B------:R-:W-:Y:S02]  /*00d0*/  UIADD3.X UR7, URZ, UR5, URZ, UP0, !UPT ;  /* 0x000000053f077290 */ /* 0x000fe400087fe43f */
[----:B------:R-:W-:-:S07]  /*00e0*/  UIADD3.X UR5, URZ, UR5, URZ, UP1, !UPT ;  /* 0x000000053f057290 */ /* 0x000fce0008ffe43f */
[----:B------:R0:W-:Y:S02]  /*00f0*/  UTMACCTL.PF [UR6] ;  /* 0x00000000060079b9 */ /* 0x0001e40008040000 */
[----:B------:R0:W-:Y:S02]  /*0100*/  UTMACCTL.PF [UR4] ;  /* 0x00000000040079b9 */ /* 0x0001e40008040000 */
[----:B0-----:R-:W-:Y:S01]  /*0110*/  NOP ;  /* 0x0000000000007918 */ /* 0x001fe20000000000 */
.L_x_1:
[----:B------:R-:W-:Y:S05]  /*0120*/  BSYNC B0 ;  /* 0x0000000000007941 */ /* 0x000fea0003800000 */
.L_x_0:
[----:B------:R-:W0:Y:S02]  /*0130*/  SHFL.IDX PT, R4, R2, RZ, 0x1f ;  /* 0x00001fff02047589 */ /* 0x000e2400000e0000 */
[----:B0-----:R-:W-:-:S13]  /*0140*/  ISETP.NE.AND P0, PT, R4, RZ, PT ;  /* 0x000000ff0400720c */ /* 0x001fda0003f05270 */
[----:B------:R-:W-:Y:S05]  /*0150*/  @P0 BRA `(.L_x_2) ;  /* 0x0000000000700947 */ /* 0x000fea0003800000 */
[----:B------:R-:W0:Y:S01]  /*0160*/  S2UR UR8, SR_CgaCtaId ;  /* 0x00000000000879c3 */ /* 0x000e220000008800 */
[----:B------:R-:W-:Y:S01]  /*0170*/  UMOV UR4, 0x400 ;  /* 0x0000040000047882 */ /* 0x000fe20000000000 */
[----:B------:R-:W-:Y:S01]  /*0180*/  UMOV UR5, 0x1 ;  /* 0x0000000100057882 */ /* 0x000fe20000000000 */
[----:B------:R-:W-:Y:S01]  /*0190*/  UMOV UR6, 0x4 ;  /* 0x0000000400067882 */ /* 0x000fe20000000000 */
[----:B------:R-:W-:Y:S01]  /*01a0*/  ELECT P0, URZ, PT ;  /* 0x00000000003f782f */ /* 0x000fe20003800000 */
[----:B------:R-:W-:-:S04]  /*01b0*/  UIADD3 UR6, -UR6, 0x100000, URZ ;  /* 0x0010000006067890 */ /* 0x000fc8000fffe13f */
[----:B------:R-:W-:Y:S02]  /*01c0*/  USHF.L.U32 UR7, UR6, 0xb, URZ ;  /* 0x0000000b06077899 */ /* 0x000fe4000800063f */
[----:B------:R-:W-:Y:S02]  /*01d0*/  USHF.L.U32 UR6, UR6, 0x1, URZ ;  /* 0x0000000106067899 */ /* 0x000fe4000800063f */
[----:B0-----:R-:W-:Y:S02]  /*01e0*/  ULEA UR8, UR8, UR4, 0x18 ;  /* 0x0000000408087291 */ /* 0x001fe4000f8ec03f */
[----:B------:R-:W-:-:S04]  /*01f0*/  UIADD3 UR4, -UR5, 0x100000, URZ ;  /* 0x0010000005047890 */ /* 0x000fc8000fffe13f */
[----:B------:R-:W-:Y:S02]  /*0200*/  USHF.L.U32 UR5, UR4, 0xb, URZ ;  /* 0x0000000b04057899 */ /* 0x000fe4000800063f */
[----:B------:R-:W-:Y:S01]  /*0210*/  USHF.L.U32 UR4, UR4, 0x1, URZ ;  /* 0x0000000104047899 */ /* 0x000fe2000800063f */
[----:B------:R-:W0:Y:S11]  /*0220*/  FENCE.VIEW.ASYNC.S ;  /* 0x00000000000073c6 */ /* 0x000e360000000000 */
[----:B0-----:R0:W1:Y:S01]  /*0230*/  SYNCS.EXCH.64 URZ, [UR8], UR4 ;  /* 0x00000004083f75b2 */ /* 0x0010620008000100 */
[----:B------:R0:W2:Y:S01]  /*0240*/  SYNCS.EXCH.64 URZ, [UR8+0x38], UR6 ;  /* 0x00003806083f75b2 */ /* 0x0000a20008000100 */
[----:B------:R0:W3:Y:S01]  /*0250*/  SYNCS.EXCH.64 URZ, [UR8+0x8], UR4 ;  /* 0x00000804083f75b2 */ /* 0x0000e20008000100 */
[----:B------:R0:W4:Y:S01]  /*0260*/  SYNCS.EXCH.64 URZ, [UR8+0x40], UR6 ;  /* 0x00004006083f75b2 */ /* 0x0001220008000100 */
[----:B------:R0:W0:Y:S01]  /*0270*/  SYNCS.EXCH.64 URZ, [UR8+0x10], UR4 ;  /* 0x00001004083f75b2 */ /* 0x0000220008000100 */
        /* <DEDUP_REMOVED lines=9> */
[----:B------:R-:W-:Y:S01]  /*0310*/  NOP ;  /* 0x0000000000007918 */ /* 0x000fe20000000000 */
.L_x_2:
[----:B------:R-:W-:Y:S01]  /*0320*/  SHF.R.S32.HI R5, RZ, 0x1f, R0 ;  /* 0x0000001fff057819 */ /* 0x000fe20000011400 */
[----:B------:R-:W5:Y:S01]  /*0330*/  SHFL.IDX PT, R2, R2, RZ, 0x1f ;  /* 0x00001fff02027589 */ /* 0x000f6200000e0000 */
[----:B0-----:R-:W0:Y:S01]  /*0340*/  S2UR UR8, SR_CTAID.X ;  /* 0x00000000000879c3 */ /* 0x001e220000002500 */
[----:B------:R-:W-:Y:S02]  /*0350*/  ELECT P0, URZ, PT ;  /* 0x00000000003f782f */ /* 0x000fe40003800000 */
[----:B------:R-:W-:Y:S01]  /*0360*/  LEA.HI R5, R5, R0, RZ, 0x7 ;  /* 0x0000000005057211 */ /* 0x000fe200078f38ff */
[----:B------:R-:W1:Y:S01]  /*0370*/  S2R R8, SR_CTAID.Y ;  /* 0x0000000000087919 */ /* 0x000e620000002600 */
[----:B------:R-:W-:Y:S01]  /*0380*/  SHF.R.S32.HI R11, RZ, 0x1f, R4 ;  /* 0x0000001fff0b7819 */ /* 0x000fe20000011404 */
[----:B------:R-:W-:Y:S01]  /*0390*/  ULDC UR4, c[0x0][0x150] ;  /* 0x0000540000047ab9 */ /* 0x000fe20000000800 */
[----:B------:R-:W-:Y:S01]  /*03a0*/  LOP3.LUT R5, R5, 0xffffff80, RZ, 0xc0, !PT ;  /* 0xffffff8005057812 */ /* 0x000fe200078ec0ff */
[----:B------:R-:W-:Y:S01]  /*03b0*/  VIADD R16, R3, 0xffffffff ;  /* 0xffffffff03107836 */ /* 0x000fe20000000000 */
[----:B------:R-:W-:Y:S01]  /*03c0*/  LEA.HI R11, R11, R4, RZ, 0x2 ;  /* 0x000000040b0b7211 */ /* 0x000fe200078f10ff */
[----:B------:R-:W2:Y:S01]  /*03d0*/  LDC R12, c[0x0][0x144] ;  /* 0x00005100ff0c7b82 */ /* 0x000ea20000000800 */
[----:B------:R-:W-:Y:S01]  /*03e0*/  NOP ;  /* 0x0000000000007918 */ /* 0x000fe20000000000 */
[----:B------:R-:W-:Y:S01]  /*03f0*/  IMAD.IADD R6, R0, 0x1, -R5 ;  /* 0x0000000100067824 */ /* 0x000fe200078e0a05 */
[----:B------:R-:W-:Y:S01]  /*0400*/  LOP3.LUT R11, R11, 0x3ffffffc, RZ, 0xc0, !PT ;  /* 0x3ffffffc0b0b7812 */ /* 0x000fe200078ec0ff */
[----:B------:R-:W-:Y:S01]  /*0410*/  NOP ;  /* 0x0000000000007918 */ /* 0x000fe20000000000 */
[----:B------:R-:W-:-:S02]  /*0420*/  ISETP.NE.AND P4, PT, R3, RZ, PT ;  /* 0x000000ff0300720c */ /* 0x000fc40003f85270 */
[----:B------:R-:W-:Y:S01]  /*0430*/  SHF.R.S32.HI R5, RZ, 0x1f, R6 ;  /* 0x0000001fff057819 */ /* 0x000fe20000011406 */
[----:B------:R-:W-:Y:S01]  /*0440*/  IMAD.IADD R4, R4, 0x1, -R11 ;  /* 0x0000000104047824 */ /* 0x000fe200078e0a0b */
[----:B------:R-:W3:Y:S01]  /*0450*/  LDC R14, c[0x0][0x140] ;  /* 0x00005000ff0e7b82 */ /* 0x000ee20000000800 */
[----:B------:R-:W-:Y:S02]  /*0460*/  ISETP.GE.U32.AND P6, PT, R16, 0x2, PT ;  /* 0x000000021000780c */ /* 0x000fe40003fc6070 */
[----:B------:R-:W-:Y:S02]  /*0470*/  LEA.HI R5, R5, R6, RZ, 0x3 ;  /* 0x0000000605057211 */ /* 0x000fe400078f18ff */
[----:B-----5:R-:W-:Y:S02]  /*0480*/  ISETP.NE.OR P0, PT, R2, RZ, !P0 ;  /* 0x000000ff0200720c */ /* 0x020fe40004705670 */
[--C-:B------:R-:W-:Y:S01]  /*0490*/  SHF.R.S32.HI R2, RZ, 0x3, R5.reuse ;  /* 0x00000003ff027819 */ /* 0x100fe20000011405 */
[----:B------:R-:W5:Y:S01]  /*04a0*/  LDC R13, c[0x0][0x148] ;  /* 0x00005200ff0d7b82 */ /* 0x000f620000000800 */
[----:B------:R-:W-:-:S02]  /*04b0*/  SHF.R.S32.HI R5, RZ, 0x1f, R5 ;  /* 0x0000001fff057819 */ /* 0x000fc40000011405 */
[----:B0-----:R-:W-:Y:S02]  /*04c0*/  I2FP.F32.U32 R10, UR8 ;  /* 0x00000008000a7c45 */ /* 0x001fe40008201000 */
[----:B------:R-:W-:-:S03]  /*04d0*/  LEA.HI R5, R5, R2, RZ, 0x2 ;  /* 0x0000000205057211 */ /* 0x000fc600078f10ff */
[----:B------:R-:W-:Y:S01]  /*04e0*/  FMUL R10, R10, UR4 ;  /* 0x000000040a0a7c20 */ /* 0x000fe20008400000 */
[----:B------:R-:W-:Y:S01]  /*04f0*/  LOP3.LUT R5, R5, 0xfffffffc, RZ, 0xc0, !PT ;  /* 0xfffffffc05057812 */ /* 0x000fe200078ec0ff */
[----:B------:R-:W-:Y:S01]  /*0500*/  VOTEU.ALL UP0, P0 ;  /* 0x00000000003f7886 */ /* 0x000fe20000000000 */
[----:B-1----:R-:W-:Y:S01]  /*0510*/  I2FP.F32.U32 R11, R8 ;  /* 0x00000008000b7245 */ /* 0x002fe20000201000 */
[----:B------:R-:W-:Y:S01]  /*0520*/  ULDC UR4, c[0x0][0x154] ;  /* 0x0000550000047ab9 */ /* 0x000fe20000000800 */
[----:B------:R-:W-:Y:S01]  /*0530*/  VOTEU.ALL UP1, P0 ;  /* 0x00000000003f7886 */ /* 0x000fe20000020000 */
[----:B------:R-:W0:Y:S01]  /*0540*/  F2I.U32.TRUNC.NTZ R10, R10 ;  /* 0x0000000a000a7305 */ /* 0x000e22000020f000 */
[----:B------:R-:W-:Y:S01]  /*0550*/  IMAD.IADD R5, R2, 0x1, -R5 ;  /* 0x0000000102057824 */ /* 0x000fe200078e0a05 */
[----:B------:R-:W1:Y:S01]  /*0560*/  @!UP0 S2UR UR7, SR_CgaCtaId ;  /* 0x00000000000789c3 */ /* 0x000e620000008800 */
[----:B------:R-:W-:Y:S01]  /*0570*/  @!UP0 UMOV UR6, 0x400 ;  /* 0x0000040000068882 */ /* 0x000fe20000000000 */
[----:B---3--:R-:W-:Y:S01]  /*0580*/  ISETP.EQ.U32.AND P3, PT, R14, 0x1, PT ;  /* 0x000000010e00780c */ /* 0x008fe20003f62070 */
[----:B------:R-:W-:-:S05]  /*0590*/  IMAD R5, R4, 0x4, R5 ;  /* 0x0000000404057824 */ /* 0x000fca00078e0205 */
[----:B------:R-:W-:-:S04]  /*05a0*/  LEA.HI R2, R5, R5, RZ, 0x1 ;  /* 0x0000000505027211 */ /* 0x000fc800078f08ff */
[----:B------:R-:W-:Y:S01]  /*05b0*/  LOP3.LUT R4, R2, 0xfffffffe, RZ, 0xc0, !PT ;  /* 0xfffffffe02047812 */ /* 0x000fe200078ec0ff */
[----:B0-----:R-:W-:Y:S02]  /*05c0*/  IMAD.MOV R15, RZ, RZ, -R10 ;  /* 0x000000ffff0f7224 */ /* 0x001fe400078e0a0a */
[----:B------:R-:W-:Y:S01]  /*05d0*/  FMUL R10, R11, UR4 ;  /* 0x000000040b0a7c20 */ /* 0x000fe20008400000 */
[----:B------:R-:W-:Y:S01]  /*05e0*/  SHF.R.S32.HI R2, RZ, 0x1f, R7 ;  /* 0x0000001fff027819 */ /* 0x000fe20000011407 */
[----:B------:R-:W-:Y:S01]  /*05f0*/  UMOV UR4, 0x20 ;  /* 0x0000002000047882 */ /* 0x000fe20000000000 */
[----:B--2---:R-:W-:Y:S01]  /*0600*/  IMAD R12, R12, R15, UR8 ;  /* 0x000000080c0c7e24 */ /* 0x004fe2000f8e020f */
[----:B------:R-:W-:-:S04]  /*0610*/  @!UP0 UIADD3 UR4, -UR4, 0x100000, URZ ;  /* 0x0010000004048890 */ /* 0x000fc8000fffe13f */
[----:B------:R-:W-:Y:S02]  /*0620*/  @!UP0 USHF.L.U32 UR5, UR4, 0xb, URZ ;  /* 0x0000000b04058899 */ /* 0x000fe4000800063f */
[----:B------:R-:W-:Y:S01]  /*0630*/  @!UP0 USHF.L.U32 UR4, UR4, 0x1, URZ ;  /* 0x0000000104048899 */ /* 0x000fe2000800063f */
[C---:B------:R-:W-:Y:S01]  /*0640*/  IMAD.IADD R11, R5.reuse, 0x1, -R4 ;  /* 0x00000001050b7824 */ /* 0x040fe200078e0a04 */
[----:B------:R-:W0:Y:S01]  /*0650*/  F2I.U32.TRUNC.NTZ R10, R10 ;  /* 0x0000000a000a7305 */ /* 0x000e22000020f000 */
[----:B------:R-:W-:Y:S01]  /*0660*/  LEA.HI R2, R2, R7, RZ, 0x2 ;  /* 0x0000000702027211 */ /* 0x000fe200078f10ff */
[----:B------:R-:W-:Y:S02]  /*0670*/  IMAD.SHL.U32 R4, R5, 0x4, RZ ;  /* 0x0000000405047824 */ /* 0x000fe400078e00ff */
[----:B------:R-:W-:Y:S01]  /*0680*/  ISETP.NE.AND P2, PT, R11, R12, PT ;  /* 0x0000000c0b00720c */ /* 0x000fe20003f45270 */
[----:B-1----:R-:W-:Y:S01]  /*0690*/  @!UP0 ULEA UR6, UR7, UR6, 0x18 ;  /* 0x0000000607068291 */ /* 0x002fe2000f8ec03f */
[----:B------:R-:W-:Y:S01]  /*06a0*/  LOP3.LUT R2, R2, 0xfffffffc, RZ, 0xc0, !PT ;  /* 0xfffffffc02027812 */ /* 0x000fe200078ec0ff */
[----:B------:R-:W-:Y:S01]  /*06b0*/  VOTEU.ALL UP0, P0 ;  /* 0x00000000003f7886 */ /* 0x000fe20000000000 */
[----:B------:R-:W-:-:S02]  /*06c0*/  LOP3.LUT R5, R5, 0xc, R4, 0x78, !PT ;  /* 0x0000000c05057812 */ /* 0x000fc400078e7804 */
[----:B------:R-:W-:Y:S01]  /*06d0*/  LOP3.LUT P0, RZ, R6, 0x7, RZ, 0xc0, !PT ;  /* 0x0000000706ff7812 */ /* 0x000fe2000780c0ff */
[----:B------:R-:W-:Y:S02]  /*06e0*/  IMAD.IADD R7, R7, 0x1, -R2 ;  /* 0x0000000107077824 */ /* 0x000fe400078e0a02 */
[----:B------:R-:W-:Y:S01]  /*06f0*/  IMAD.MOV.U32 R6, RZ, RZ, 0x1 ;  /* 0x00000001ff067424 */ /* 0x000fe200078e00ff */
[----:B------:R-:W-:Y:S01]  /*0700*/  ISETP.LT.U32.AND P0, PT, R5, 0x2, !P0 ;  /* 0x000000020500780c */ /* 0x000fe20004701070 */
[----:B0-----:R-:W-:Y:S01]  /*0710*/  IMAD.MOV R20, RZ, RZ, -R10 ;  /* 0x000000ffff147224 */ /* 0x001fe200078e0a0a */
[----:B------:R-:W-:Y:S01]  /*0720*/  ISETP.NE.AND P1, PT, R7, 0x3, PT ;  /* 0x000000030700780c */ /* 0x000fe20003f25270 */
[----:B------:R-:W0:Y:S02]  /*0730*/  FENCE.VIEW.ASYNC.S ;  /* 0x00000000000073c6 */ /* 0x000e240000000000 */
[----:B0-----:R0:W1:Y:S01]  /*0740*/  @!UP0 SYNCS.EXCH.64 URZ, [UR6+0x80], UR4 ;  /* 0x00008004063f85b2 */ /* 0x0010620008000100 */
[----:B------:R-:W-:Y:S01]  /*0750*/  @P2 LEA.HI R2, R5, R5, RZ, 0x1 ;  /* 0x0000000505022211 */ /* 0x000fe200078f08ff */
[----:B-----5:R-:W-:Y:S01]  /*0760*/  IMAD R11, R13, R20, R8 ;  /* 0x000000140d0b7224 */ /* 0x020fe200078e0208 */
[----:B------:R-:W-:-:S02]  /*0770*/  ISETP.EQ.OR P1, PT, R7, RZ, !P1 ;  /* 0x000000ff0700720c */ /* 0x000fc40004f22670 */
[----:B------:R-:W-:Y:S02]  /*0780*/  @P2 SHF.R.S32.HI R2, RZ, 0x1, R2 ;  /* 0x00000001ff022819 */ /* 0x000fe40000011402 */
[----:B------:R-:W-:Y:S02]  /*0790*/  ISETP.EQ.AND P1, PT, R3, RZ, P1 ;  /* 0x000000ff0300720c */ /* 0x000fe40000f22270 */
[----:B------:R-:W-:Y:S02]  /*07a0*/  @P2 ISETP.NE.AND P5, PT, R2, R11, PT ;  /* 0x0000000b0200220c */ /* 0x000fe40003fa5270 */
[----:B------:R-:W-:Y:S02]  /*07b0*/  SEL R3, RZ, 0x1, !P0 ;  /* 0x00000001ff037807 */ /* 0x000fe40004000000 */
[----:B------:R-:W-:Y:S02]  /*07c0*/  @P2 SEL R6, RZ, 0x1, P5 ;  /* 0x00000001ff062807 */ /* 0x000fe40002800000 */
[----:B------:R-:W-:Y:S01]  /*07d0*/  SEL R4, RZ, 0x1, !P1 ;  /* 0x00000001ff047807 */ /* 0x000fe20004800000 */
[----:B------:R0:W2:Y:S01]  /*07e0*/  @!UP1 SYNCS.EXCH.64 URZ, [UR6+0x88], UR4 ;  /* 0x00008804063f95b2 */ /* 0x0000a20008000100 */
[----:B------:R-:W-:Y:S01]  /*07f0*/  LOP3.LUT R6, R6, R3, RZ, 0xc0, !PT ;  /* 0x0000000306067212 */ /* 0x000fe200078ec0ff */
[----:B------:R-:W-:Y:S01]  /*0800*/  NOP ;  /* 0x0000000000007918 */ /* 0x000fe20000000000 */
[----:B------:R-:W-:Y:S01]  /*0810*/  SEL R4, R4, 0x2, P6 ;  /* 0x0000000204047807 */ /* 0x000fe20003000000 */
[----:B------:R-:W-:Y:S06]  /*0820*/  @!P3 BRA `(.L_x_3) ;  /* 0x000000000008b947 */ /* 0x000fec0003800000 */
[----:B-12-4-:R-:W-:Y:S01]  /*0830*/  UCGABAR_ARV ;  /* 0x00000000000079c7 */ /* 0x016fe20008000000 */
[----:B------:R-:W-:Y:S05]  /*0840*/  BRA `(.L_x_4) ;  /* 0x0000000000047947 */ /* 0x000fea0003800000 */
.L_x_3:
[----:B-12-4-:R-:W-:Y:S01]  /*0850*/  NOP ;  /* 0x0000000000007918 */ /* 0x016fe20000000000 */
.L_x_4:
[----:B------:R-:W1:Y:S01]  /*0860*/  LDC R2, c[0x0][0x65c] ;  /* 0x00019700ff027b82 */ /* 0x000e620000000800 */
[----:B------:R-:W-:Y:S01]  /*0870*/  IMAD.MOV.U32 R3, RZ, RZ, RZ ;  /* 0x000000ffff037224 */ /* 0x000fe200078e00ff */
[----:B-1----:R-:W-:Y:S01]  /*0880*/  ISETP.NE.AND P2, PT, R2, 0x1, PT ;  /* 0x000000010200780c */ /* 0x002fe20003f45270 */
[----:B------:R-:W-:-:S12]  /*0890*/  IMAD.U32 R2, RZ, RZ, UR8 ;  /* 0x00000008ff027e24 */ /* 0x000fd8000f8e00ff */
[----:B------:R-:W1:Y:S01]  /*08a0*/  @P2 LDC R15, c[0x0][0x10] ;  /* 0x00000400ff0f2b82 */ /* 0x000e620000000800 */
[----:B------:R-:W-:Y:S02]  /*08b0*/  @P2 IMAD.MOV.U32 R9, RZ, RZ, RZ ;  /* 0x000000ffff092224 */ /* 0x000fe400078e00ff */
[----:B------:R-:W-:-:S05]  /*08c0*/  @P2 IMAD.MOV.U32 R17, RZ, RZ, RZ ;  /* 0x000000ffff112224 */ /* 0x000fca00078e00ff */
[----:B------:R-:W2:Y:S01]  /*08d0*/  @!P2 LDC R11, c[0x0][0xc] ;  /* 0x00000300ff0bab82 */ /* 0x000ea20000000800 */
[----:B-1----:R-:W-:-:S04]  /*08e0*/  @P2 IMAD.WIDE.U32 R14, R15, UR8, R8 ;  /* 0x000000080f0e2c25 */ /* 0x002fc8000f8e0008 */
[----:B--2---:R-:W-:-:S04]  /*08f0*/  @!P2 IMAD.WIDE.U32 R10, R8, R11, R2 ;  /* 0x0000000b080aa225 */ /* 0x004fc800078e0002 */
[----:B------:R-:W-:Y:S02]  /*0900*/  @P2 IMAD.MOV.U32 R2, RZ, RZ, R14 ;  /* 0x000000ffff022224 */ /* 0x000fe400078e000e */
[----:B------:R-:W-:Y:S02]  /*0910*/  @P2 IMAD.IADD R3, R15, 0x1, R17 ;  /* 0x000000010f032824 */ /* 0x000fe400078e0211 */
[----:B------:R-:W-:Y:S02]  /*0920*/  @!P2 IMAD.MOV.U32 R2, RZ, RZ, R10 ;  /* 0x000000ffff02a224 */ /* 0x000fe400078e000a */
[----:B------:R-:W-:Y:S01]  /*0930*/  @!P2 IMAD.MOV.U32 R3, RZ, RZ, R11 ;  /* 0x000000ffff03a224 */ /* 0x000fe200078e000b */
[----:B------:R-:W-:Y:S06]  /*0940*/  @!P3 BRA `(.L_x_5) ;  /* 0x00000000000cb947 */ /* 0x000fec0003800000 */
[----:B------:R-:W-:Y:S01]  /*0950*/  UCGABAR_WAIT ;  /* 0x0000000000007dc7 */ /* 0x000fe20008000000 */
[----:B------:R-:W-:Y:S01]  /*0960*/  CCTL.IVALL ;  /* 0x00000000ff00798f */ /* 0x000fe20002000000 */
[----:B------:R-:W-:Y:S05]  /*0970*/  BRA `(.L_x_6) ;  /* 0x0000000000047947 */ /* 0x000fea0003800000 */
.L_x_5:
[----:B------:R-:W-:Y:S06]  /*0980*/  BAR.SYNC.DEFER_BLOCKING 0x0 ;  /* 0x0000000000007b1d */ /* 0x000fec0000010000 */
.L_x_6:
[----:B------:R-:W-:Y:S05]  /*0990*/  @!P4 BRA `(.L_x_7) ;  /* 0x0000007400b0c947 */ /* 0x000fea0003800000 */
[----:B------:R-:W-:-:S13]  /*09a0*/  ISETP.GT.U32.AND P0, PT, R16, 0x1, PT ;  /* 0x000000011000780c */ /* 0x000fda0003f04070 */
[----:B0-----:R-:W-:Y:S05]  /*09b0*/  @P0 EXIT ;  /* 0x000000000000094d */ /* 0x001fea0003800000 */
[----:B------:R-:W-:Y:S01]  /*09c0*/  ULDC.64 UR4, c[0x0][0x650] ;  /* 0x0001940000047ab9 */ /* 0x000fe20000000a00 */
[----:B------:R-:W-:Y:S01]  /*09d0*/  PRMT R14, RZ, 0x7610, R14 ;  /* 0x00007610ff0e7816 */ /* 0x000fe2000000000e */
[----:B------:R-:W-:Y:S01]  /*09e0*/  IMAD.MOV.U32 R10, RZ, RZ, -0x1 ;  /* 0xffffffffff0a7424 */ /* 0x000fe200078e00ff */
[----:B------:R-:W-:Y:S01]  /*09f0*/  ISETP.GE.U32.AND P0, PT, R2, UR4, PT ;  /* 0x0000000402007c0c */ /* 0x000fe2000bf06070 */
[----:B------:R-:W-:Y:S02]  /*0a00*/  IMAD.MOV.U32 R11, RZ, RZ, -0x1 ;  /* 0xffffffffff0b7424 */ /* 0x000fe400078e00ff */
[----:B------:R-:W-:Y:S01]  /*0a10*/  IMAD.MOV.U32 R7, RZ, RZ, -0x1 ;  /* 0xffffffffff077424 */ /* 0x000fe200078e00ff */
[----:B------:R-:W-:-:S13]  /*0a20*/  ISETP.GE.U32.AND.EX P0, PT, R3, UR5, PT, P0 ;  /* 0x0000000503007c0c */ /* 0x000fda000bf06100 */
[----:B------:R-:W-:Y:S05]  /*0a30*/  @P0 BRA `(.L_x_8) ;  /* 0x0000000400280947 */ /* 0x000fea0003800000 */
[----:B------:R-:W0:Y:S01]  /*0a40*/  LDC.64 R22, c[0x0][0x628] ;  /* 0x00018a00ff167b82 */ /* 0x000e220000000a00 */
[----:B------:R-:W-:Y:S02]  /*0a50*/  IMAD.MOV.U32 R10, RZ, RZ, R2 ;  /* 0x000000ffff0a7224 */ /* 0x000fe400078e0002 */
[----:B------:R-:W-:-:S05]  /*0a60*/  IMAD.MOV.U32 R11, RZ, RZ, R3 ;  /* 0x000000ffff0b7224 */ /* 0x000fca00078e0003 */
[----:B------:R-:W1:Y:S08]  /*0a70*/  LDC R18, c[0x0][0x630] ;  /* 0x00018c00ff127b82 */ /* 0x000e700000000800 */
[----:B------:R-:W2:Y:S01]  /*0a80*/  LDC.64 R24, c[0x0][0x620] ;  /* 0x00018800ff187b82 */ /* 0x000ea20000000a00 */
[----:B0-----:R-:W-:-:S04]  /*0a90*/  ISETP.NE.U32.AND P0, PT, R22, RZ, PT ;  /* 0x000000ff1600720c */ /* 0x001fc80003f05070 */
[----:B------:R-:W-:-:S13]  /*0aa0*/  ISETP.NE.AND.EX P0, PT, R23, RZ, PT, P0 ;  /* 0x000000ff1700720c */ /* 0x000fda0003f05300 */
[----:B-12---:R-:W-:Y:S05]  /*0ab0*/  @!P0 BRA `(.L_x_9) ;  /* 0x0000000000288947 */ /* 0x006fea0003800000 */
[----:B------:R-:W0:Y:S02]  /*0ac0*/  LDC R7, c[0x0][0x634] ;  /* 0x00018d00ff077b82 */ /* 0x000e240000000800 */
[----:B0-----:R-:W-:-:S05]  /*0ad0*/  IADD3 R7, P0, R2, R7, RZ ;  /* 0x0000000702077210 */ /* 0x001fca0007f1e0ff */
[----:B------:R-:W-:-:S04]  /*0ae0*/  IMAD.X R19, RZ, RZ, R3, P0 ;  /* 0x000000ffff137224 */ /* 0x000fc800000e0603 */
[----:B------:R-:W-:-:S04]  /*0af0*/  IMAD.WIDE.U32 R10, R19, R22, RZ ;  /* 0x00000016130a7225 */ /* 0x000fc800078e00ff */
[----:B------:R-:W-:-:S04]  /*0b00*/  IMAD.WIDE.U32 R14, P0, R7, R23, R10 ;  /* 0x00000017070e7225 */ /* 0x000fc8000780000a */
[----:B------:R-:W-:-:S04]  /*0b10*/  IMAD.WIDE.U32 R10, R7, R22, RZ ;  /* 0x00000016070a7225 */ /* 0x000fc800078e00ff */
[----:B------:R-:W-:Y:S01]  /*0b20*/  IMAD.X R17, RZ, RZ, RZ, P0 ;  /* 0x000000ffff117224 */ /* 0x000fe200000e06ff */
[----:B------:R-:W-:Y:S01]  /*0b30*/  IADD3 RZ, P0, R11, R14, RZ ;  /* 0x0000000e0bff7210 */ /* 0x000fe20007f1e0ff */
[----:B------:R-:W-:-:S04]  /*0b40*/  IMAD.MOV.U32 R16, RZ, RZ, R15 ;  /* 0x000000ffff107224 */ /* 0x000fc800078e000f */
[----:B------:R-:W-:-:S08]  /*0b50*/  IMAD.WIDE.U32.X R10, R19, R23, R16, P0 ;  /* 0x00000017130a7225 */ /* 0x000fd000000e0410 */
.L_x_9:
[----:B------:R-:W0:Y:S01]  /*0b60*/  LDC.64 R26, c[0x0][0x640] ;  /* 0x00019000ff1a7b82 */ /* 0x000e220000000a00 */
[--C-:B------:R-:W-:Y:S01]  /*0b70*/  SHF.R.U64 R28, R10, R18, R11.reuse ;  /* 0x000000120a1c7219 */ /* 0x100fe2000000120b */
[----:B------:R-:W-:Y:S01]  /*0b80*/  IMAD R29, R13, R20, R8 ;  /* 0x000000140d1d7224 */ /* 0x000fe200078e0208 */
[----:B------:R-:W-:Y:S01]  /*0b90*/  SHF.R.U32.HI R7, RZ, R18, R11 ;  /* 0x00000012ff077219 */ /* 0x000fe2000001160b */
[----:B------:R-:W-:Y:S01]  /*0ba0*/  IMAD.MOV.U32 R23, RZ, RZ, 0x1 ;  /* 0x00000001ff177424 */ /* 0x000fe200078e00ff */
[----:B------:R-:W-:-:S03]  /*0bb0*/  IADD3 R9, P0, RZ, -R28, RZ ;  /* 0x8000001cff097210 */ /* 0x000fc60007f1e0ff */
[----:B------:R-:W1:Y:S02]  /*0bc0*/  LDC R16, c[0x0][0x618] ;  /* 0x00018600ff107b82 */ /* 0x000e640000000800 */
[----:B------:R-:W-:Y:S02]  /*0bd0*/  IMAD.X R7, RZ, RZ, ~R7, P0 ;  /* 0x000000ffff077224 */ /* 0x000fe400000e0e07 */
[----:B------:R-:W-:-:S04]  /*0be0*/  IMAD.WIDE.U32 R10, R9, R24, R2 ;  /* 0x00000018090a7225 */ /* 0x000fc800078e0002 */
[----:B------:R-:W2:Y:S01]  /*0bf0*/  LDC R15, c[0x0][0x608] ;  /* 0x00018200ff0f7b82 */ /* 0x000ea20000000800 */
[----:B------:R-:W-:-:S04]  /*0c00*/  IMAD R14, R7, R24, RZ ;  /* 0x00000018070e7224 */ /* 0x000fc800078e02ff */
[----:B------:R-:W-:-:S03]  /*0c10*/  IMAD R7, R9, R25, R14 ;  /* 0x0000001909077224 */ /* 0x000fc600078e020e */
[----:B------:R-:W3:Y:S01]  /*0c20*/  LDC R22, c[0x0][0x658] ;  /* 0x00019600ff167b82 */ /* 0x000ee20000000800 */
[----:B------:R-:W-:Y:S01]  /*0c30*/  IMAD.IADD R7, R11, 0x1, R7 ;  /* 0x000000010b077824 */ /* 0x000fe200078e0207 */
[----:B0-----:R-:W-:-:S04]  /*0c40*/  ISETP.NE.U32.AND P0, PT, R26, RZ, PT ;  /* 0x000000ff1a00720c */ /* 0x001fc80003f05070 */
[----:B------:R-:W-:Y:S02]  /*0c50*/  ISETP.NE.AND.EX P0, PT, R27, RZ, PT, P0 ;  /* 0x000000ff1b00720c */ /* 0x000fe40003f05300 */
[----:B------:R-:W0:Y:S01]  /*0c60*/  LDC R18, c[0x0][0x600] ;  /* 0x00018000ff127b82 */ /* 0x000e220000000800 */
[-CC-:B-1----:R-:W-:Y:S02]  /*0c70*/  SHF.R.U64 R19, R10, R16.reuse, R7.reuse ;  /* 0x000000100a137219 */ /* 0x182fe40000001207 */
[----:B------:R-:W-:Y:S01]  /*0c80*/  SHF.R.U32.HI R10, RZ, R16, R7 ;  /* 0x00000010ff0a7219 */ /* 0x000fe20000011607 */
[----:B------:R-:W-:-:S04]  /*0c90*/  IMAD.MOV.U32 R7, RZ, RZ, -0x1 ;  /* 0xffffffffff077424 */ /* 0x000fc800078e00ff */
[----:B------:R-:W1:Y:S01]  /*0ca0*/  LDC R21, c[0x0][0x648] ;  /* 0x00019200ff157b82 */ /* 0x000e620000000800 */
[-CC-:B--2---:R-:W-:Y:S02]  /*0cb0*/  SHF.R.U64 R16, R19, R15.reuse, R10.reuse ;  /* 0x0000000f13107219 */ /* 0x184fe4000000120a */
[----:B------:R-:W-:-:S05]  /*0cc0*/  SHF.R.U32.HI R9, RZ, R15, R10 ;  /* 0x0000000fff097219 */ /* 0x000fca000001160a */
[----:B------:R-:W2:Y:S01]  /*0cd0*/  LDC R24, c[0x0][0x638] ;  /* 0x00018e00ff187b82 */ /* 0x000ea20000000800 */
[-CC-:B---3--:R-:W-:Y:S02]  /*0ce0*/  SHF.R.U64 R20, R16, R22.reuse, R9.reuse ;  /* 0x0000001610147219 */ /* 0x188fe40000001209 */
[-C--:B------:R-:W-:Y:S02]  /*0cf0*/  SHF.L.U32 R7, R7, R22.reuse, RZ ;  /* 0x0000001607077219 */ /* 0x080fe400000006ff */
[----:B------:R-:W-:Y:S01]  /*0d00*/  SHF.R.U32.HI R9, RZ, R22, R9 ;  /* 0x00000016ff097219 */ /* 0x000fe20000011609 */
[----:B------:R-:W-:Y:S01]  /*0d10*/  IMAD.MOV.U32 R8, RZ, RZ, R20 ;  /* 0x000000ffff087224 */ /* 0x000fe200078e0014 */
[----:B------:R-:W-:Y:S01]  /*0d20*/  LOP3.LUT R13, RZ, R7, RZ, 0x33, !PT ;  /* 0x00000007ff0d7212 */ /* 0x000fe200078e33ff */
[----:B------:R-:W3:Y:S01]  /*0d30*/  LDC R25, c[0x0][0x610] ;  /* 0x00018400ff197b82 */ /* 0x000ee20000000800 */
[----:B------:R-:W-:Y:S05]  /*0d40*/  @!P0 BRA `(.L_x_10) ;  /* 0x0000000000288947 */ /* 0x000fea0003800000 */
[----:B------:R-:W4:Y:S02]  /*0d50*/  LDC R7, c[0x0][0x64c] ;  /* 0x00019300ff077b82 */ /* 0x000f240000000800 */
[----:B----4-:R-:W-:-:S05]  /*0d60*/  IADD3 R7, P0, R20, R7, RZ ;  /* 0x0000000714077210 */ /* 0x010fca0007f1e0ff */
        /* <DEDUP_REMOVED lines=8> */
.L_x_10:
[----:B-1----:R-:W-:Y:S01]  /*0df0*/  SHF.R.U64 R9, R8, R21, R9 ;  /* 0x0000001508097219 */ /* 0x002fe20000001209 */
[----:B0-----:R-:W-:Y:S01]  /*0e00*/  VIADD R10, R18, 0xffffffff ;  /* 0xffffffff120a7836 */ /* 0x001fe20000000000 */
[----:B------:R-:W-:Y:S01]  /*0e10*/  SHF.L.U32 R7, R23, R22, RZ ;  /* 0x0000001617077219 */ /* 0x000fe200000006ff */
[----:B------:R-:W-:Y:S01]  /*0e20*/  IMAD.MOV.U32 R14, RZ, RZ, 0x1 ;  /* 0x00000001ff0e7424 */ /* 0x000fe200078e00ff */
[----:B------:R-:W-:Y:S01]  /*0e30*/  LOP3.LUT R8, R16, R13, RZ, 0xc0, !PT ;  /* 0x0000000d10087212 */ /* 0x000fe200078ec0ff */
[----:B------:R-:W-:Y:S01]  /*0e40*/  IMAD.MOV R11, RZ, RZ, -R9 ;  /* 0x000000ffff0b7224 */ /* 0x000fe200078e0a09 */
[----:B------:R-:W-:Y:S02]  /*0e50*/  SEL R12, R12, R29, !P2 ;  /* 0x0000001d0c0c7207 */ /* 0x000fe40005000000 */
[----:B------:R-:W-:Y:S01]  /*0e60*/  LOP3.LUT R10, R19, R10, RZ, 0xc0, !PT ;  /* 0x0000000a130a7212 */ /* 0x000fe200078ec0ff */
[----:B------:R-:W-:Y:S02]  /*0e70*/  IMAD R9, R7, R9, R8 ;  /* 0x0000000907097224 */ /* 0x000fe400078e0208 */
[----:B--2---:R-:W-:-:S02]  /*0e80*/  IMAD R7, R11, R24, R20 ;  /* 0x000000180b077224 */ /* 0x004fc400078e0214 */
[----:B---3--:R-:W-:Y:S02]  /*0e90*/  IMAD R12, R9, R25, R12 ;  /* 0x00000019090c7224 */ /* 0x008fe400078e020c */
[----:B------:R-:W-:-:S05]  /*0ea0*/  IMAD R7, R7, R18, R10 ;  /* 0x0000001207077224 */ /* 0x000fca00078e020a */
[----:B------:R-:W-:Y:S02]  /*0eb0*/  SEL R11, R7, R12, !P2 ;  /* 0x0000000c070b7207 */ /* 0x000fe40005000000 */
[----:B------:R-:W-:Y:S01]  /*0ec0*/  SEL R10, R12, R7, !P2 ;  /* 0x000000070c0a7207 */ /* 0x000fe20005000000 */
[----:B------:R-:W-:-:S07]  /*0ed0*/  IMAD.MOV.U32 R7, RZ, RZ, R28 ;  /* 0x000000ffff077224 */ /* 0x000fce00078e001c */
.L_x_8:
[----:B------:R-:W-:-:S08]  /*0ee0*/  NOP ;  /* 0x0000000000007918 */ /* 0x000fd00000000000 */
[----:B------:R-:W0:Y:S02]  /*0ef0*/  USETMAXREG.TRY_ALLOC.CTAPOOL UP0, 0xe8 ;  /* 0x000000e8000079c8 */ /* 0x000e240008000600 */
[----:B0-----:R-:W-:-:S13]  /*0f00*/  PLOP3.LUT P0, PT, PT, PT, UP0, 0x80, 0x0 ;  /* 0x000000000000781c */ /* 0x001fda0003f0f008 */
[----:B------:R-:W-:Y:S05]  /*0f10*/  @!P0 BRA `(.L_x_8) ;  /* 0xfffffffc00f08947 */ /* 0x000fea000383ffff */
[----:B------:R-:W-:Y:S01]  /*0f20*/  ULDC.64 UR4, c[0x0][0x598] ;  /* 0x0001660000047ab9 */ /* 0x000fe20000000a00 */
[----:B------:R-:W-:Y:S01]  /*0f30*/  ULDC.64 UR16, c[0x0][0x208] ;  /* 0x0000820000107ab9 */ /* 0x000fe20000000a00 */
[----:B------:R-:W-:-:S04]  /*0f40*/  ISETP.NE.U32.AND P0, PT, RZ, UR4, PT ;  /* 0x00000004ff007c0c */ /* 0x000fc8000bf05070 */
[----:B------:R-:W-:-:S13]  /*0f50*/  ISETP.NE.AND.EX P0, PT, RZ, UR5, PT, P0 ;  /* 0x00000005ff007c0c */ /* 0x000fda000bf05300 */
[----:B------:R-:W-:Y:S05]  /*0f60*/  @!P0 BRA `(.L_x_11) ;  /* 0x00000000001c8947 */ /* 0x000fea0003800000 */
[----:B------:R-:W0:Y:S02]  /*0f70*/  LDC.64 R8, c[0x0][0x598] ;  /* 0x00016600ff087b82 */ /* 0x000e240000000a00 */
[----:B0-----:R-:W2:Y:S02]  /*0f80*/  LDG.E.64 R8, desc[UR16][R8.64] ;  /* 0x0000001008087981 */ /* 0x001ea4000c1e1b00 */
[----:B--2---:R-:W-:-:S04]  /*0f90*/  ISETP.NE.U32.AND P0, PT, R8, RZ, PT ;  /* 0x000000ff0800720c */ /* 0x004fc80003f05070 */
[----:B------:R-:W-:-:S13]  /*0fa0*/  ISETP.NE.AND.EX P0, PT, R9, RZ, PT, P0 ;  /* 0x000000ff0900720c */ /* 0x000fda0003f05300 */
[----:B------:R-:W-:Y:S05]  /*0fb0*/  @!P0 BRA `(.L_x_11) ;  /* 0x0000000000088947 */ /* 0x000fea0003800000 */
[----:B------:R0:W5:Y:S01]  /*0fc0*/  LD.E R8, desc[UR16][R8.64] ;  /* 0x0000001008087980 */ /* 0x000162000c101900 */
[----:B------:R-:W-:Y:S05]  /*0fd0*/  BRA `(.L_x_12) ;  /* 0x0000000000207947 */ /* 0x000fea0003800000 */
.L_x_11:
[----:B------:R-:W-:Y:S02]  /*0fe0*/  ULDC.64 UR4, c[0x0][0x588] ;  /* 0x0001620000047ab9 */ /* 0x000fe40000000a00 */
[----:B------:R-:W-:-:S04]  /*0ff0*/  ISETP.NE.U32.AND P0, PT, RZ, UR4, PT ;  /* 0x00000004ff007c0c */ /* 0x000fc8000bf05070 */
[----:B------:R-:W-:-:S13]  /*1000*/  ISETP.NE.AND.EX P0, PT, RZ, UR5, PT, P0 ;  /* 0x00000005ff007c0c */ /* 0x000fda000bf05300 */
[----:B------:R-:W-:Y:S05]  /*1010*/  @!P0 BRA `(.L_x_13) ;  /* 0x00000000000c8947 */ /* 0x000fea0003800000 */
[----:B------:R-:W0:Y:S02]  /*1020*/  LDC.64 R8, c[0x0][0x588] ;  /* 0x00016200ff087b82 */ /* 0x000e240000000a00 */
[----:B0-----:R1:W5:Y:S01]  /*1030*/  LDG.E R8, desc[UR16][R8.64] ;  /* 0x0000001008087981 */ /* 0x001362000c1e1900 */
[----:B------:R-:W-:Y:S05]  /*1040*/  BRA `(.L_x_12) ;  /* 0x0000000000047947 */ /* 0x000fea0003800000 */
.L_x_13:
[----:B------:R-:W2:Y:S02]  /*1050*/  LDC R8, c[0x0][0x580] ;  /* 0x00016000ff087b82 */ /* 0x000ea40000000800 */
.L_x_12:
[----:B------:R-:W-:Y:S02]  /*1060*/  ULDC.64 UR4, c[0x0][0x5a0] ;  /* 0x0001680000047ab9 */ /* 0x000fe40000000a00 */
[----:B------:R-:W-:-:S04]  /*1070*/  ISETP.NE.U32.AND P0, PT, RZ, UR4, PT ;  /* 0x00000004ff007c0c */ /* 0x000fc8000bf05070 */
[----:B------:R-:W-:-:S13]  /*1080*/  ISETP.NE.AND.EX P0, PT, RZ, UR5, PT, P0 ;  /* 0x00000005ff007c0c */ /* 0x000fda000bf05300 */
[----:B------:R-:W-:Y:S05]  /*1090*/  @!P0 BRA `(.L_x_14) ;  /* 0x00000000001c8947 */ /* 0x000fea0003800000 */
[----:B------:R-:W3:Y:S02]  /*10a0*/  LDC.64 R12, c[0x0][0x5a0] ;  /* 0x00016800ff0c7b82 */ /* 0x000ee40000000a00 */
[----:B---3--:R-:W3:Y:S02]  /*10b0*/  LDG.E.64 R12, desc[UR16][R12.64] ;  /* 0x000000100c0c7981 */ /* 0x008ee4000c1e1b00 */
[----:B---3--:R-:W-:-:S04]  /*10c0*/  ISETP.NE.U32.AND P0, PT, R12, RZ, PT ;  /* 0x000000ff0c00720c */ /* 0x008fc80003f05070 */
[----:B------:R-:W-:-:S13]  /*10d0*/  ISETP.NE.AND.EX P0, PT, R13, RZ, PT, P0 ;  /* 0x000000ff0d00720c */ /* 0x000fda0003f05300 */
[----:B------:R-:W-:Y:S05]  /*10e0*/  @!P0 BRA `(.L_x_14) ;  /* 0x0000000000088947 */ /* 0x000fea0003800000 */
[----:B01----:R0:W5:Y:S01]  /*10f0*/  LD.E R9, desc[UR16][R12.64] ;  /* 0x000000100c097980 */ /* 0x003162000c101900 */
[----:B------:R-:W-:Y:S05]  /*1100*/  BRA `(.L_x_15) ;  /* 0x0000000000207947 */ /* 0x000fea0003800000 */
.L_x_14:
[----:B------:R-:W-:Y:S02]  /*1110*/  ULDC.64 UR4, c[0x0][0x590] ;  /* 0x0001640000047ab9 */ /* 0x000fe40000000a00 */
[----:B------:R-:W-:-:S04]  /*1120*/  ISETP.NE.U32.AND P0, PT, RZ, UR4, PT ;  /* 0x00000004ff007c0c */ /* 0x000fc8000bf05070 */
[----:B------:R-:W-:-:S13]  /*1130*/  ISETP.NE.AND.EX P0, PT, RZ, UR5, PT, P0 ;  /* 0x00000005ff007c0c */ /* 0x000fda000bf05300 */
[----:B------:R-:W-:Y:S05]  /*1140*/  @!P0 BRA `(.L_x_16) ;  /* 0x00000000000c8947 */ /* 0x000fea0003800000 */
[----:B------:R-:W0:Y:S02]  /*1150*/  LDC.64 R12, c[0x0][0x590] ;  /* 0x00016400ff0c7b82 */ /* 0x000e240000000a00 */
[----:B01----:R1:W5:Y:S01]  /*1160*/  LDG.E R9, desc[UR16][R12.64] ;  /* 0x000000100c097981 */ /* 0x003362000c1e1900 */
[----:B------:R-:W-:Y:S05]  /*1170*/  BRA `(.L_x_15) ;  /* 0x0000000000047947 */ /* 0x000fea0003800000 */
.L_x_16:
[----:B01----:R-:W3:Y:S02]  /*1180*/  LDC R9, c[0x0][0x584] ;  /* 0x00016100ff097b82 */ /* 0x003ee40000000800 */
.L_x_15:
[----:B------:R-:W-:-:S13]  /*1190*/  LOP3.LUT P0, RZ, R14, 0xff, RZ, 0xc0, !PT ;  /* 0x000000ff0eff7812 */ /* 0x000fda000780c0ff */
[----:B------:R-:W-:Y:S05]  /*11a0*/  @!P0 EXIT ;  /* 0x000000000000894d */ /* 0x000fea0003800000 */
[----:B------:R-:W-:Y:S01]  /*11b0*/  ULDC UR4, c[0x0][0x28c] ;  /* 0x0000a30000047ab9 */ /* 0x000fe20000000800 */
[----:B------:R-:W-:Y:S01]  /*11c0*/  LOP3.LUT R142, R4, 0x1, RZ, 0xfc, !PT ;  /* 0x00000001048e7812 */ /* 0x000fe200078efcff */
[----:B------:R-:W-:-:S04]  /*11d0*/  UIADD3 UR4, UR4, 0x7f, URZ ;  /* 0x0000007f04047890 */ /* 0x000fc8000fffe03f */
[----:B------:R-:W-:-:S04]  /*11e0*/  USHF.R.S32.HI UR5, URZ, 0x1f, UR4 ;  /* 0x0000001f3f057899 */ /* 0x000fc80008011404 */
[----:B------:R-:W-:-:S03]  /*11f0*/  ULEA.HI UR5, UR5, UR4, URZ, 0x7 ;  /* 0x0000000405057291 */ /* 0x000fc6000f8f383f */
[----:B------:R-:W-:Y:S01]  /*1200*/  UMOV UR4, URZ ;  /* 0x0000003f00047c82 */ /* 0x000fe20008000000 */
[----:B------:R-:W-:-:S03]  /*1210*/  USHF.R.S32.HI UR9, URZ, 0x7, UR5 ;  /* 0x000000073f097899 */ /* 0x000fc60008011405 */
[----:B------:R-:W-:-:S09]  /*1220*/  UMOV UR5, URZ ;  /* 0x0000003f00057c82 */ /* 0x000fd20008000000 */
.L_x_171:
[----:B01----:R-:W-:Y:S01]  /*1230*/  LOP3.LUT R12, R0, 0x80, RZ, 0xc0, !PT ;  /* 0x00000080000c7812 */ /* 0x003fe200078ec0ff */
[----:B------:R-:W0:Y:S01]  /*1240*/  S2UR UR13, SR_CgaCtaId ;  /* 0x00000000000d79c3 */ /* 0x000e220000008800 */
[----:B------:R-:W-:Y:S01]  /*1250*/  UMOV UR12, 0x400 ;  /* 0x00000400000c7882 */ /* 0x000fe20000000000 */
[----:B------:R-:W-:Y:S01]  /*1260*/  UMOV UR6, URZ ;  /* 0x0000003f00067c82 */ /* 0x000fe20008000000 */
[----:B------:R-:W-:Y:S01]  /*1270*/  SHF.R.U32.HI R12, RZ, 0x7, R12 ;  /* 0x00000007ff0c7819 */ /* 0x000fe2000001160c */
[----:B------:R-:W-:Y:S01]  /*1280*/  UMOV UR7, URZ ;  /* 0x0000003f00077c82 */ /* 0x000fe20008000000 */
[----:B------:R-:W-:Y:S01]  /*1290*/  UMOV UR18, UR5 ;  /* 0x0000000500127c82 */ /* 0x000fe20008000000 */
[----:B------:R-:W-:Y:S02]  /*12a0*/  CS2R R16, SRZ ;  /* 0x0000000000107805 */ /* 0x000fe4000001ff00 */
[----:B------:R-:W-:Y:S01]  /*12b0*/  CS2R R14, SRZ ;  /* 0x00000000000e7805 */ /* 0x000fe2000001ff00 */
[----:B------:R-:W1:Y:S01]  /*12c0*/  LDC R13, c[0x0][0x28c] ;  /* 0x0000a300ff0d7b82 */ /* 0x000e620000000800 */
[----:B------:R-:W4:Y:S01]  /*12d0*/  SHFL.IDX PT, R12, R12, RZ, 0x1f ;  /* 0x00001fff0c0c7589 */ /* 0x000f2200000e0000 */
[----:B------:R-:W-:-:S02]  /*12e0*/  CS2R R18, SRZ ;  /* 0x0000000000127805 */ /* 0x000fc4000001ff00 */
[----:B------:R-:W-:Y:S02]  /*12f0*/  CS2R R20, SRZ ;  /* 0x0000000000147805 */ /* 0x000fe4000001ff00 */
[----:B------:R-:W-:Y:S02]  /*1300*/  CS2R R22, SRZ ;  /* 0x0000000000167805 */ /* 0x000fe4000001ff00 */
[----:B------:R-:W-:Y:S02]  /*1310*/  CS2R R88, SRZ ;  /* 0x0000000000587805 */ /* 0x000fe4000001ff00 */
[----:B------:R-:W-:Y:S02]  /*1320*/  CS2R R90, SRZ ;  /* 0x00000000005a7805 */ /* 0x000fe4000001ff00 */
[----:B------:R-:W-:Y:S02]  /*1330*/  CS2R R94, SRZ ;  /* 0x00000000005e7805 */ /* 0x000fe4000001ff00 */
        /* <DEDUP_REMOVED lines=16> */
[----:B-1----:R-:W-:Y:S02]  /*1440*/  ISETP.GE.AND P0, PT, R13, 0x1, PT ;  /* 0x000000010d00780c */ /* 0x002fe40003f06270 */
[----:B------:R-:W-:Y:S02]  /*1450*/  CS2R R126, SRZ ;  /* 0x00000000007e7805 */ /* 0x000fe4000001ff00 */
[----:B----4-:R-:W-:-:S02]  /*1460*/  R2UR UR8, R12 ;  /* 0x000000000c0872ca */ /* 0x010fc400000e0000 */
[----:B------:R-:W-:Y:S02]  /*1470*/  CS2R R128, SRZ ;  /* 0x0000000000807805 */ /* 0x000fe4000001ff00 */
[----:B------:R-:W-:Y:S02]  /*1480*/  CS2R R130, SRZ ;  /* 0x0000000000827805 */ /* 0x000fe4000001ff00 */
[----:B------:R-:W-:Y:S02]  /*1490*/  CS2R R132, SRZ ;  /* 0x0000000000847805 */ /* 0x000fe4000001ff00 */
[----:B------:R-:W-:Y:S02]  /*14a0*/  CS2R R134, SRZ ;  /* 0x0000000000867805 */ /* 0x000fe4000001ff00 */
[----:B------:R-:W-:Y:S02]  /*14b0*/  CS2R R136, SRZ ;  /* 0x0000000000887805 */ /* 0x000fe4000001ff00 */
[----:B------:R-:W-:Y:S01]  /*14c0*/  CS2R R138, SRZ ;  /* 0x00000000008a7805 */ /* 0x000fe2000001ff00 */
[----:B------:R-:W-:Y:S01]  /*14d0*/  IMAD.MOV.U32 R141, RZ, RZ, RZ ;  /* 0x000000ffff8d7224 */ /* 0x000fe200078e00ff */
[----:B------:R-:W-:Y:S01]  /*14e0*/  CS2R R24, SRZ ;  /* 0x0000000000187805 */ /* 0x000fe2000001ff00 */
[----:B------:R-:W-:Y:S01]  /*14f0*/  IMAD.MOV.U32 R143, RZ, RZ, RZ ;  /* 0x000000ffff8f7224 */ /* 0x000fe200078e00ff */
[----:B---3--:R-:W-:Y:S01]  /*1500*/  CS2R R26, SRZ ;  /* 0x00000000001a7805 */ /* 0x008fe2000001ff00 */
[----:B------:R-:W-:Y:S01]  /*1510*/  IMAD.U32 R144, RZ, RZ, UR4 ;  /* 0x00000004ff907e24 */ /* 0x000fe2000f8e00ff */
[----:B------:R-:W-:Y:S01]  /*1520*/  CS2R R28, SRZ ;  /* 0x00000000001c7805 */ /* 0x000fe2000001ff00 */
[----:B------:R-:W-:Y:S01]  /*1530*/  ULEA.HI UR10, UR8, UR8, URZ, 0x1 ;  /* 0x00000008080a7291 */ /* 0x000fe2000f8f083f */
[----:B------:R-:W-:-:S02]  /*1540*/  CS2R R30, SRZ ;  /* 0x00000000001e7805 */ /* 0x000fc4000001ff00 */
[----:B------:R-:W-:Y:S02]  /*1550*/  CS2R R32, SRZ ;  /* 0x0000000000207805 */ /* 0x000fe4000001ff00 */
[----:B------:R-:W-:Y:S01]  /*1560*/  CS2R R34, SRZ ;  /* 0x0000000000227805 */ /* 0x000fe2000001ff00 */
[----:B------:R-:W-:Y:S01]  /*1570*/  ULOP3.LUT UR11, UR10, 0x7fffe, URZ, 0xc0, !UPT ;  /* 0x0007fffe0a0b7892 */ /* 0x000fe2000f8ec03f */
[----:B------:R-:W-:Y:S01]  /*1580*/  CS2R R36, SRZ ;  /* 0x0000000000247805 */ /* 0x000fe2000001ff00 */
[----:B0-----:R-:W-:Y:S01]  /*1590*/  ULEA UR10, UR13, UR12, 0x18 ;  /* 0x0000000c0d0a7291 */ /* 0x001fe2000f8ec03f */
[----:B------:R-:W-:Y:S01]  /*15a0*/  CS2R R38, SRZ ;  /* 0x0000000000267805 */ /* 0x000fe2000001ff00 */
[----:B------:R-:W-:Y:S01]  /*15b0*/  UIADD3 UR11, UR8, -UR11, URZ ;  /* 0x8000000b080b7290 */ /* 0x000fe2000fffe03f */
[----:B------:R-:W-:Y:S02]  /*15c0*/  CS2R R40, SRZ ;  /* 0x0000000000287805 */ /* 0x000fe4000001ff00 */
[----:B------:R-:W-:Y:S01]  /*15d0*/  CS2R R42, SRZ ;  /* 0x00000000002a7805 */ /* 0x000fe2000001ff00 */
[----:B------:R-:W-:Y:S01]  /*15e0*/  UMOV UR8, URZ ;  /* 0x0000003f00087c82 */ /* 0x000fe20008000000 */
[----:B------:R-:W-:Y:S01]  /*15f0*/  ULEA UR11, UR11, UR10, 0xd ;  /* 0x0000000a0b0b7291 */ /* 0x000fe2000f8e683f */
[----:B------:R-:W-:-:S02]  /*1600*/  CS2R R44, SRZ ;  /* 0x00000000002c7805 */ /* 0x000fc4000001ff00 */
[----:B------:R-:W-:Y:S02]  /*1610*/  CS2R R46, SRZ ;  /* 0x00000000002e7805 */ /* 0x000fe4000001ff00 */
[----:B------:R-:W-:Y:S01]  /*1620*/  CS2R R48, SRZ ;  /* 0x0000000000307805 */ /* 0x000fe2000001ff00 */
[----:B------:R-:W-:Y:S01]  /*1630*/  UIADD3 UR11, UR11, 0x180, URZ ;  /* 0x000001800b0b7890 */ /* 0x000fe2000fffe03f */
[----:B------:R-:W-:Y:S02]  /*1640*/  CS2R R50, SRZ ;  /* 0x0000000000327805 */ /* 0x000fe4000001ff00 */
[----:B------:R-:W-:Y:S02]  /*1650*/  CS2R R52, SRZ ;  /* 0x0000000000347805 */ /* 0x000fe4000001ff00 */
[----:B------:R-:W-:Y:S01]  /*1660*/  CS2R R54, SRZ ;  /* 0x0000000000367805 */ /* 0x000fe2000001ff00 */
[----:B------:R-:W-:Y:S01]  /*1670*/  USHF.R.U32.HI UR11, URZ, 0x4, UR11 ;  /* 0x000000043f0b7899 */ /* 0x000fe2000801160b */
[----:B------:R-:W-:-:S02]  /*1680*/  CS2R R56, SRZ ;  /* 0x0000000000387805 */ /* 0x000fc4000001ff00 */
[----:B------:R-:W-:Y:S02]  /*1690*/  CS2R R58, SRZ ;  /* 0x00000000003a7805 */ /* 0x000fe4000001ff00 */
[----:B------:R-:W-:Y:S01]  /*16a0*/  CS2R R60, SRZ ;  /* 0x00000000003c7805 */ /* 0x000fe2000001ff00 */
[----:B------:R-:W-:Y:S01]  /*16b0*/  ULOP3.LUT UR11, UR11, 0x3fff, URZ, 0xc0, !UPT ;  /* 0x00003fff0b0b7892 */ /* 0x000fe2000f8ec03f */
        /* <DEDUP_REMOVED lines=12> */
[----:B------:R-:W-:Y:S01]  /*1780*/  CS2R R86, SRZ ;  /* 0x0000000000567805 */ /* 0x000fe2000001ff00 */
[----:B------:R-:W-:Y:S06]  /*1790*/  @!P0 BRA `(.L_x_17) ;  /* 0x0000000800608947 */ /* 0x000fec0003800000 */
[----:B------:R-:W-:-:S13]  /*17a0*/  ISETP.NE.AND P1, PT, R142, 0x3, PT ;  /* 0x000000038e00780c */ /* 0x000fda0003f25270 */
[----:B------:R-:W-:Y:S05]  /*17b0*/  @!P1 BRA `(.L_x_18) ;  /* 0x0000000000049947 */ /* 0x000fea0003800000 */
[----:B------:R-:W-:Y:S01]  /*17c0*/  BPT.TRAP 0x1 ;  /* 0x000000040000795c */ /* 0x000fe20000300000 */
.L_x_18:
[----:B------:R-:W-:Y:S01]  /*17d0*/  ULEA UR6, UR5, UR10, 0x3 ;  /* 0x0000000a05067291 */ /* 0x000fe2000f8e183f */
[----:B------:R-:W-:-:S05]  /*17e0*/  IMAD.U32 R12, RZ, RZ, UR4 ;  /* 0x00000004ff0c7e24 */ /* 0x000fca000f8e00ff */
[----:B------:R-:W-:-:S04]  /*17f0*/  SHF.L.U32 R12, R12, 0x1f, RZ ;  /* 0x0000001f0c0c7819 */ /* 0x000fc800000006ff */
[----:B------:R0:W1:Y:S01]  /*1800*/  SYNCS.PHASECHK.TRANS64.TRYWAIT P0, [UR6], R12 ;  /* 0x0000000cff0075a7 */ /* 0x0000620008000146 */
[----:B------:R-:W-:Y:S05]  /*1810*/  @!P1 BRA `(.L_x_19) ;  /* 0x0000000000049947 */ /* 0x000fea0003800000 */
[----:B------:R-:W-:Y:S01]  /*1820*/  BPT.TRAP 0x1 ;  /* 0x000000040000795c */ /* 0x000fe20000300000 */
.L_x_19:
[----:B-1----:R-:W-:Y:S05]  /*1830*/  @P0 BRA `(.L_x_20) ;  /* 0x0000000000080947 */ /* 0x002fea0003800000 */
[----:B------:R-:W1:Y:S02]  /*1840*/  SYNCS.PHASECHK.TRANS64.TRYWAIT P0, [UR6], R12 ;  /* 0x0000000cff0075a7 */ /* 0x000e640008000146 */
[----:B-1----:R-:W-:Y:S05]  /*1850*/  @!P0 BRA `(.L_x_21) ;  /* 0x0000007c00cc8947 */ /* 0x002fea0003800000 */
.L_x_20:
[----:B------:R-:W-:Y:S01]  /*1860*/  UIADD3 UR6, UR10, 0x1c180, URZ ;  /* 0x0001c1800a067890 */ /* 0x000fe2000fffe03f */
[----:B------:R-:W-:Y:S01]  /*1870*/  WARPGROUP.ARRIVE ;  /* 0x00000000000079c5 */ /* 0x000fe20000000000 */
[----:B------:R-:W-:Y:S01]  /*1880*/  ULOP3.LUT UR8, UR11, 0x10000, URZ, 0xfc, !UPT ;  /* 0x000100000b087892 */ /* 0x000fe2000f8efc3f */
[----:B------:R-:W-:Y:S01]  /*1890*/  CS2R R16, SRZ ;  /* 0x0000000000107805 */ /* 0x000fe2000001ff00 */
[----:B------:R-:W-:Y:S01]  /*18a0*/  USHF.R.U32.HI UR6, URZ, 0x4, UR6 ;  /* 0x000000043f067899 */ /* 0x000fe20008011606 */
[----:B------:R-:W-:Y:S01]  /*18b0*/  CS2R R14, SRZ ;  /* 0x00000000000e7805 */ /* 0x000fe2000001ff00 */
[----:B------:R-:W-:Y:S01]  /*18c0*/  UMOV UR13, 0x40000040 ;  /* 0x40000040000d7882 */ /* 0x000fe20000000000 */
[----:B------:R-:W-:Y:S01]  /*18d0*/  UMOV UR15, 0x40000040 ;  /* 0x40000040000f7882 */ /* 0x000fe20000000000 */
[----:B------:R-:W-:Y:S01]  /*18e0*/  ULOP3.LUT UR6, UR6, 0x3fff, URZ, 0xc0, !UPT ;  /* 0x00003fff06067892 */ /* 0x000fe2000f8ec03f */
[----:B------:R-:W-:Y:S02]  /*18f0*/  CS2R R18, SRZ ;  /* 0x0000000000127805 */ /* 0x000fe4000001ff00 */
[----:B------:R-:W-:-:S02]  /*1900*/  CS2R R20, SRZ ;  /* 0x0000000000147805 */ /* 0x000fc4000001ff00 */
[----:B------:R-:W-:Y:S01]  /*1910*/  CS2R R22, SRZ ;  /* 0x0000000000167805 */ /* 0x000fe2000001ff00 */
[----:B------:R-:W-:Y:S01]  /*1920*/  ULOP3.LUT UR7, UR6, 0x10000, URZ, 0xfc, !UPT ;  /* 0x0001000006077892 */ /* 0x000fe2000f8efc3f */
[----:B------:R-:W-:Y:S01]  /*1930*/  CS2R R88, SRZ ;  /* 0x0000000000587805 */ /* 0x000fe2000001ff00 */
[----:B------:R-:W-:Y:S01]  /*1940*/  ULEA UR6, UR5, UR8, 0xa ;  /* 0x0000000805067291 */ /* 0x000fe2000f8e503f */
[----:B------:R-:W-:Y:S01]  /*1950*/  CS2R R90, SRZ ;  /* 0x00000000005a7805 */ /* 0x000fe2000001ff00 */
[----:B------:R-:W-:Y:S01]  /*1960*/  ULEA UR7, UR5, UR7, 0xa ;  /* 0x0000000705077291 */ /* 0x000fe2000f8e503f */
[----:B------:R-:W-:Y:S02]  /*1970*/  CS2R R94, SRZ ;  /* 0x00000000005e7805 */ /* 0x000fe4000001ff00 */
[----:B------:R-:W-:Y:S02]  /*1980*/  CS2R R92, SRZ ;  /* 0x00000000005c7805 */ /* 0x000fe4000001ff00 */
[----:B------:R-:W-:-:S02]  /*1990*/  CS2R R96, SRZ ;  /* 0x0000000000607805 */ /* 0x000fc4000001ff00 */
[----:B------:R-:W-:Y:S01]  /*19a0*/  CS2R R98, SRZ ;  /* 0x0000000000627805 */ /* 0x000fe2000001ff00 */
[----:B------:R-:W-:Y:S01]  /*19b0*/  UMOV UR12, UR6 ;  /* 0x00000006000c7c82 */ /* 0x000fe20008000000 */
[----:B------:R-:W-:Y:S01]  /*19c0*/  CS2R R100, SRZ ;  /* 0x0000000000647805 */ /* 0x000fe2000001ff00 */
[----:B------:R-:W-:Y:S01]  /*19d0*/  UMOV UR14, UR7 ;  /* 0x00000007000e7c82 */ /* 0x000fe20008000000 */
[----:B------:R-:W-:Y:S01]  /*19e0*/  CS2R R102, SRZ ;  /* 0x0000000000667805 */ /* 0x000fe2000001ff00 */
[----:B------:R-:W-:Y:S01]  /*19f0*/  QGMMA.64x128x32.F32.E5M2.E5M2 R24, gdesc[UR12], RZ, !UPT ;  /* 0x01e000000c1879f3 */ /* 0x000fe2000c7038ff */
[----:B------:R-:W-:Y:S01]  /*1a00*/  UIADD3 UR12, UR6, 0x2, URZ ;  /* 0x00000002060c7890 */ /* 0x000fe2000fffe03f */
[----:B------:R-:W-:Y:S01]  /*1a10*/  CS2R R104, SRZ ;  /* 0x0000000000687805 */ /* 0x000fe2000001ff00 */
[----:B------:R-:W-:Y:S01]  /*1a20*/  UIADD3 UR14, UR7, 0x2, URZ ;  /* 0x00000002070e7890 */ /* 0x000fe2000fffe03f */
[----:B------:R-:W-:Y:S01]  /*1a30*/  CS2R R106, SRZ ;  /* 0x00000000006a7805 */ /* 0x000fe2000001ff00 */
[----:B------:R-:W-:Y:S01]  /*1a40*/  UMOV UR13, 0x40000040 ;  /* 0x40000040000d7882 */ /* 0x000fe20000000000 */
[----:B------:R-:W-:Y:S01]  /*1a50*/  UMOV UR15, 0x40000040 ;  /* 0x40000040000f7882 */ /* 0x000fe20000000000 */
        /* <DEDUP_REMOVED lines=16> */
[----:B------:R-:W-:Y:S02]  /*1b60*/  IMAD.MOV.U32 R141, RZ, RZ, RZ ;  /* 0x000000ffff8d7224 */ /* 0x000fe400078e00ff */
[----:B------:R-:W-:Y:S01]  /*1b70*/  IMAD.MOV.U32 R143, RZ, RZ, RZ ;  /* 0x000000ffff8f7224 */ /* 0x000fe200078e00ff */
[----:B------:R-:W-:Y:S01]  /*1b80*/  QGMMA.64x128x32.F32.E5M2.E5M2 R24, gdesc[UR12], R24 ;  /* 0x01e000000c1879f3 */ /* 0x000fe20008703818 */
[----:B------:R-:W-:Y:S02]  /*1b90*/  UIADD3 UR12, UR6, 0x4, URZ ;  /* 0x00000004060c7890 */ /* 0x000fe4000fffe03f */
[----:B------:R-:W-:Y:S01]  /*1ba0*/  UIADD3 UR14, UR7, 0x4, URZ ;  /* 0x00000004070e7890 */ /* 0x000fe2000fffe03f */
[----:B------:R-:W-:Y:S01]  /*1bb0*/  UMOV UR13, 0x40000040 ;  /* 0x40000040000d7882 */ /* 0x000fe20000000000 */
[----:B------:R-:W-:-:S07]  /*1bc0*/  UMOV UR15, 0x40000040 ;  /* 0x40000040000f7882 */ /* 0x000fce0000000000 */
[----:B------:R-:W-:Y:S01]  /*1bd0*/  QGMMA.64x128x32.F32.E5M2.E5M2 R24, gdesc[UR12], R24 ;  /* 0x01e000000c1879f3 */ /* 0x000fe20008703818 */
[----:B------:R-:W-:Y:S02]  /*1be0*/  UIADD3 UR14, UR7, 0x6, URZ ;  /* 0x00000006070e7890 */ /* 0x000fe4000fffe03f */
[----:B------:R-:W-:Y:S01]  /*1bf0*/  UIADD3 UR12, UR6, 0x6, URZ ;  /* 0x00000006060c7890 */ /* 0x000fe2000fffe03f */
[----:B------:R-:W-:Y:S01]  /*1c00*/  ULDC UR7, c[0x0][0x50c] ;  /* 0x0001430000077ab9 */ /* 0x000fe20000000800 */
[----:B------:R-:W-:Y:S01]  /*1c10*/  UMOV UR13, 0x40000040 ;  /* 0x40000040000d7882 */ /* 0x000fe20000000000 */
[----:B------:R-:W-:Y:S01]  /*1c20*/  UISETP.NE.AND UP0, UPT, UR7, 0x4, UPT ;  /* 0x000000040700788c */ /* 0x000fe2000bf05270 */
[----:B------:R-:W-:Y:S01]  /*1c30*/  UMOV UR15, 0x40000040 ;  /* 0x40000040000f7882 */ /* 0x000fe20000000000 */
[----:B------:R-:W-:Y:S02]  /*1c40*/  UMOV UR6, 0x4 ;  /* 0x0000000400067882 */ /* 0x000fe40000000000 */
[----:B------:R-:W-:-:S06]  /*1c50*/  USEL UR7, URZ, 0x1, UP0 ;  /* 0x000000013f077887 */ /* 0x000fcc0008000000 */
[----:B------:R-:W-:Y:S01]  /*1c60*/  ISETP.NE.AND P0, PT, RZ, UR7, PT ;  /* 0x00000007ff007c0c */ /* 0x000fe2000bf05270 */
[----:B------:R-:W-:-:S12]  /*1c70*/  QGMMA.64x128x32.F32.E5M2.E5M2 R24, gdesc[UR12], R24, gsb0 ;  /* 0x01e000000c1879f3 */ /* 0x000fd80008003818 */
[----:B------:R-:W-:Y:S05]  /*1c80*/  @!P0 BRA `(.L_x_22) ;  /* 0x0000000400088947 */ /* 0x000fea0003800000 */
[----:B------:R-:W-:Y:S02]  /*1c90*/  WARPGROUP.DEPBAR.LE gsb0, 0x0 ;  /* 0x00008000000079c5 */ /* 0x000fe40000010000 */
[----:B------:R-:W-:-:S01]  /*1ca0*/  FADD R143, RZ, R24 ;  /* 0x00000018ff8f7221 */ /* 0x000fc20000000000 */
[----:B------:R-:W-:Y:S01]  /*1cb0*/  FADD R138, RZ, R25 ;  /* 0x00000019ff8a7221 */ /* 0x000fe20000000000 */
        /* <DEDUP_REMOVED lines=62> */
[----:B------:R-:W-:-:S06]  /*20a0*/  UMOV UR6, URZ ;  /* 0x0000003f00067c82 */ /* 0x000fcc0008000000 */
.L_x_22:
[----:B------:R-:W-:-:S04]  /*20b0*/  UIADD3 UR18, UR5, 0x1, URZ ;  /* 0x0000000105127890 */ /* 0x000fc8000fffe03f */
[----:B------:R-:W-:-:S04]  /*20c0*/  UISETP.NE.AND UP0, UPT, UR18, 0x7, UPT ;  /* 0x000000071200788c */ /* 0x000fc8000bf05270 */
[----:B------:R-:W-:Y:S02]  /*20d0*/  USEL UR8, URZ, 0x1, UP0 ;  /* 0x000000013f087887 */ /* 0x000fe40008000000 */
[----:B------:R-:W-:Y:S02]  /*20e0*/  USEL UR18, UR18, URZ, UP0 ;  /* 0x0000003f12127287 */ /* 0x000fe40008000000 */
[----:B------:R-:W-:-:S06]  /*20f0*/  ULOP3.LUT UR8, UR4, UR8, URZ, 0x3c, !UPT ;  /* 0x0000000804087292 */ /* 0x000fcc000f8e3c3f */
[----:B------:R-:W-:Y:S01]  /*2100*/  IMAD.U32 R144, RZ, RZ, UR8 ;  /* 0x00000008ff907e24 */ /* 0x000fe2000f8e00ff */
[----:B------:R-:W-:-:S06]  /*2110*/  UMOV UR8, 0x1 ;  /* 0x0000000100087882 */ /* 0x000fcc0000000000 */
.L_x_17:
[----:B------:R-:W-:-:S04]  /*2120*/  UISETP.LT.AND UP0, UPT, UR9, 0x1, UPT ;  /* 0x000000010900788c */ /* 0x000fc8000bf01270 */
[----:B------:R-:W-:-:S04]  /*2130*/  USEL UR12, UR9, 0x1, UP0 ;  /* 0x00000001090c7887 */ /* 0x000fc80008000000 */
[----:B------:R-:W-:-:S04]  /*2140*/  UIADD3 UR12, UR9, -UR12, URZ ;  /* 0x8000000c090c7290 */ /* 0x000fc8000fffe03f */
[----:B------:R-:W-:-:S06]  /*2150*/  UISETP.GE.AND UP0, UPT, UR12, 0x1, UPT ;  /* 0x000000010c00788c */ /* 0x000fcc000bf06270 */
[----:B------:R-:W-:-:S13]  /*2160*/  PLOP3.LUT P0, PT, PT, PT, UP0, 0x80, 0x0 ;  /* 0x000000000000781c */ /* 0x000fda0003f0f008 */
[----:B------:R-:W-:Y:S05]  /*2170*/  @!P0 BRA `(.L_x_23) ;  /* 0x0000000800388947 */ /* 0x000fea0003800000 */
[----:B01----:R-:W-:Y:S01]  /*2180*/  IMAD.U32 R12, RZ, RZ, UR12 ;  /* 0x0000000cff0c7e24 */ /* 0x003fe2000f8e00ff */
[----:B------:R-:W-:Y:S01]  /*2190*/  ULDC UR19, c[0x0][0x50c] ;  /* 0x0001430000137ab9 */ /* 0x000fe20000000800 */
[----:B------:R-:W-:-:S07]  /*21a0*/  IMAD.U32 R13, RZ, RZ, UR5 ;  /* 0x00000005ff0d7e24 */ /* 0x000fce000f8e00ff */
.L_x_31:
[----:B------:R-:W-:-:S13]  /*21b0*/  ISETP.NE.AND P1, PT, R142, 0x3, PT ;  /* 0x000000038e00780c */ /* 0x000fda0003f25270 */
[----:B------:R-:W-:Y:S05]  /*21c0*/  @!P1 BRA `(.L_x_24) ;  /* 0x0000000000049947 */ /* 0x000fea0003800000 */
[----:B------:R-:W-:Y:S01]  /*21d0*/  BPT.TRAP 0x1 ;  /* 0x000000040000795c */ /* 0x000fe20000300000 */
.L_x_24:
[----:B------:R-:W0:Y:S01]  /*21e0*/  S2UR UR12, SR_CgaCtaId ;  /* 0x00000000000c79c3 */ /* 0x000e220000008800 */
[----:B------:R-:W-:Y:S01]  /*21f0*/  UMOV UR10, 0x400 ;  /* 0x00000400000a7882 */ /* 0x000fe20000000000 */
[----:B------:R-:W-:Y:S01]  /*2200*/  SHF.L.U32 R140, R144, 0x1f, RZ ;  /* 0x0000001f908c7819 */ /* 0x000fe200000006ff */
[----:B0-----:R-:W-:-:S04]  /*2210*/  ULEA UR10, UR12, UR10, 0x18 ;  /* 0x0000000a0c0a7291 */ /* 0x001fc8000f8ec03f */
[----:B------:R-:W-:-:S09]  /*2220*/  ULEA UR12, UR18, UR10, 0x3 ;  /* 0x0000000a120c7291 */ /* 0x000fd2000f8e183f */
[----:B------:R0:W1:Y:S01]  /*2230*/  SYNCS.PHASECHK.TRANS64.TRYWAIT P0, [UR12], R140 ;  /* 0x0000008cff0075a7 */ /* 0x000062000800014c */
[----:B------:R-:W-:Y:S05]  /*2240*/  @!P1 BRA `(.L_x_25) ;  /* 0x0000000000049947 */ /* 0x000fea0003800000 */
[----:B------:R-:W-:Y:S01]  /*2250*/  BPT.TRAP 0x1 ;  /* 0x000000040000795c */ /* 0x000fe20000300000 */
.L_x_25:
[----:B-1----:R-:W-:Y:S05]  /*2260*/  @P0 BRA `(.L_x_26) ;  /* 0x0000000000080947 */ /* 0x002fea0003800000 */
[----:B------:R-:W1:Y:S02]  /*2270*/  SYNCS.PHASECHK.TRANS64.TRYWAIT P0, [UR12], R140 ;  /* 0x0000008cff0075a7 */ /* 0x000e64000800014c */
[----:B-1----:R-:W-:Y:S05]  /*2280*/  @!P0 BRA `(.L_x_27) ;  /* 0x0000007400588947 */ /* 0x002fea0003800000 */
.L_x_26:
[----:B------:R-:W-:Y:S01]  /*2290*/  UIADD3 UR12, UR10, 0x1c180, URZ ;  /* 0x0001c1800a0c7890 */ /* 0x000fe2000fffe03f */
[----:B------:R-:W-:Y:S01]  /*22a0*/  WARPGROUP.ARRIVE ;  /* 0x00000000000079c5 */ /* 0x000fe20000000000 */
[----:B------:R-:W-:Y:S02]  /*22b0*/  UISETP.NE.AND UP0, UPT, UR7, URZ, UPT ;  /* 0x0000003f0700728c */ /* 0x000fe4000bf05270 */
[----:B------:R-:W-:Y:S02]  /*22c0*/  USHF.R.U32.HI UR12, URZ, 0x4, UR12 ;  /* 0x000000043f0c7899 */ /* 0x000fe4000801160c */
[----:B------:R-:W-:Y:S02]  /*22d0*/  USEL UR8, UR8, URZ, !UP0 ;  /* 0x0000003f08087287 */ /* 0x000fe4000c000000 */
[----:B------:R-:W-:Y:S02]  /*22e0*/  ULOP3.LUT UR12, UR12, 0x3fff, URZ, 0xc0, !UPT ;  /* 0x00003fff0c0c7892 */ /* 0x000fe4000f8ec03f */
[----:B------:R-:W-:-:S02]  /*22f0*/  UISETP.NE.U32.AND UP0, UPT, UR8, URZ, UPT ;  /* 0x0000003f0800728c */ /* 0x000fc4000bf05070 */
[----:B------:R-:W-:Y:S02]  /*2300*/  ULOP3.LUT UR7, UR11, 0x10000, URZ, 0xfc, !UPT ;  /* 0x000100000b077892 */ /* 0x000fe4000f8efc3f */
[----:B------:R-:W-:Y:S02]  /*2310*/  ULOP3.LUT UR8, UR12, 0x10000, URZ, 0xfc, !UPT ;  /* 0x000100000c087892 */ /* 0x000fe4000f8efc3f */
[----:B------:R-:W-:Y:S02]  /*2320*/  ULEA UR7, UR18, UR7, 0xa ;  /* 0x0000000712077291 */ /* 0x000fe4000f8e503f */
[----:B------:R-:W-:Y:S01]  /*2330*/  ULEA UR8, UR18, UR8, 0xa ;  /* 0x0000000812087291 */ /* 0x000fe2000f8e503f */
[----:B------:R-:W-:Y:S01]  /*2340*/  UMOV UR13, 0x40000040 ;  /* 0x40000040000d7882 */ /* 0x000fe20000000000 */
[----:B------:R-:W-:Y:S01]  /*2350*/  UMOV UR15, 0x40000040 ;  /* 0x40000040000f7882 */ /* 0x000fe20000000000 */
[----:B------:R-:W-:Y:S02]  /*2360*/  UIADD3 UR6, UR6, 0x4, URZ ;  /* 0x0000000406067890 */ /* 0x000fe4000fffe03f */
[----:B------:R-:W-:-:S02]  /*2370*/  UMOV UR12, UR7 ;  /* 0x00000007000c7c82 */ /* 0x000fc40008000000 */
[----:B------:R-:W-:Y:S02]  /*2380*/  UMOV UR14, UR8 ;  /* 0x00000008000e7c82 */ /* 0x000fe40008000000 */
[----:B------:R-:W-:Y:S01]  /*2390*/  QGMMA.64x128x32.F32.E5M2.E5M2 R24, gdesc[UR12], R24, UP0 ;  /* 0x01e000000c1879f3 */ /* 0x000fe2000bf03818 */
[----:B------:R-:W-:Y:S02]  /*23a0*/  UIADD3 UR12, UR7, 0x2, URZ ;  /* 0x00000002070c7890 */ /* 0x000fe4000fffe03f */
[----:B------:R-:W-:Y:S01]  /*23b0*/  UIADD3 UR14, UR8, 0x2, URZ ;  /* 0x00000002080e7890 */ /* 0x000fe2000fffe03f */
[----:B------:R-:W-:Y:S01]  /*23c0*/  UMOV UR13, 0x40000040 ;  /* 0x40000040000d7882 */ /* 0x000fe20000000000 */
[----:B------:R-:W-:Y:S01]  /*23d0*/  UMOV UR15, 0x40000040 ;  /* 0x40000040000f7882 */ /* 0x000fe20000000000 */
[----:B------:R-:W-:-:S06]  /*23e0*/  UISETP.NE.AND UP0, UPT, UR6, UR19, UPT ;  /* 0x000000130600728c */ /* 0x000fcc000bf05270 */
        /* <DEDUP_REMOVED lines=8> */
[----:B------:R-:W-:Y:S01]  /*2470*/  UMOV UR13, 0x40000040 ;  /* 0x40000040000d7882 */ /* 0x000fe20000000000 */
[----:B------:R-:W-:Y:S01]  /*2480*/  UMOV UR15, 0x40000040 ;  /* 0x40000040000f7882 */ /* 0x000fe20000000000 */
[----:B------:R-:W-:-:S06]  /*2490*/  USEL UR7, URZ, 0x1, UP0 ;  /* 0x000000013f077887 */ /* 0x000fcc0008000000 */
[----:B------:R-:W-:Y:S01]  /*24a0*/  ISETP.NE.AND P0, PT, RZ, UR7, PT ;  /* 0x00000007ff007c0c */ /* 0x000fe2000bf05270 */
[----:B------:R-:W-:Y:S03]  /*24b0*/  QGMMA.64x128x32.F32.E5M2.E5M2 R24, gdesc[UR12], R24, gsb0 ;  /* 0x01e000000c1879f3 */ /* 0x000fe60008003818 */
[----:B------:R-:W-:-:S09]  /*24c0*/  WARPGROUP.DEPBAR.LE gsb0, 0x1 ;  /* 0x00008000000079c5 */ /* 0x000fd20000010100 */
[----:B------:R-:W-:Y:S05]  /*24d0*/  @!P0 BRA `(.L_x_28) ;  /* 0x0000000400088947 */ /* 0x000fea0003800000 */
[----:B------:R-:W-:Y:S02]  /*24e0*/  WARPGROUP.DEPBAR.LE gsb0, 0x0 ;  /* 0x00008000000079c5 */ /* 0x000fe40000010000 */
[----:B------:R-:W-:-:S01]  /*24f0*/  FADD R143, R24, R143 ;  /* 0x0000008f188f7221 */ /* 0x000fc20000000000 */
[----:B------:R-:W-:Y:S01]  /*2500*/  FADD R138, R25, R138 ;  /* 0x0000008a198a7221 */ /* 0x000fe20000000000 */
        /* <DEDUP_REMOVED lines=62> */
[----:B------:R-:W-:-:S06]  /*28f0*/  UMOV UR6, URZ ;  /* 0x0000003f00067c82 */ /* 0x000fcc0008000000 */
.L_x_28:
[----:B------:R-:W-:Y:S05]  /*2900*/  @!P1 BRA `(.L_x_29) ;  /* 0x0000000000049947 */ /* 0x000fea0003800000 */
[----:B------:R-:W-:Y:S01]  /*2910*/  BPT.TRAP 0x1 ;  /* 0x000000040000795c */ /* 0x000fe20000300000 */
.L_x_29:
[----:B------:R-:W-:-:S13]  /*2920*/  ISETP.NE.AND P0, PT, R6, RZ, PT ;  /* 0x000000ff0600720c */ /* 0x000fda0003f05270 */
[----:B01----:R-:W-:-:S05]  /*2930*/  @P0 LEA R140, R13, UR10, 0x3 ;  /* 0x0000000a0d8c0c11 */ /* 0x003fca000f8e18ff */
[----:B------:R-:W-:-:S05]  /*2940*/  @P0 VIADD R140, R140, 0x38 ;  /* 0x000000388c8c0836 */ /* 0x000fca0000000000 */
[----:B------:R-:W-:-:S04]  /*2950*/  @P0 PRMT R140, R5, 0x654, R140 ;  /* 0x00000654058c0816 */ /* 0x000fc8000000008c */
[----:B------:R0:W-:Y:S01]  /*2960*/  @P0 SYNCS.ARRIVE.TRANS64.RED.A1T0 RZ, [R140+URZ], RZ ;  /* 0x000000ff8cff09a7 */ /* 0x0001e2000810043f */
[----:B------:R-:W-:-:S13]  /*2970*/  ISETP.GT.U32.AND P0, PT, R4, 0x1, PT ;  /* 0x000000010400780c */ /* 0x000fda0003f04070 */
[----:B0-----:R-:W-:Y:S05]  /*2980*/  @P0 BRA `(.L_x_30) ;  /* 0x0000000000040947 */ /* 0x001fea0003800000 */
[----:B------:R-:W-:Y:S01]  /*2990*/  BPT.TRAP 0x1 ;  /* 0x000000040000795c */ /* 0x000fe20000300000 */
.L_x_30:
[----:B------:R-:W-:Y:S01]  /*29a0*/  UIADD3 UR18, UR18, 0x1, URZ ;  /* 0x0000000112127890 */ /* 0x000fe2000fffe03f */
[C---:B------:R-:W-:Y:S01]  /*29b0*/  ISETP.GT.AND P1, PT, R12.reuse, 0x1, PT ;  /* 0x000000010c00780c */ /* 0x040fe20003f24270 */
[----:B------:R-:W-:Y:S02]  /*29c0*/  VIADD R13, R13, 0x1 ;  /* 0x000000010d0d7836 */ /* 0x000fe40000000000 */
[----:B------:R-:W-:Y:S01]  /*29d0*/  UISETP.NE.AND UP0, UPT, UR18, 0x7, UPT ;  /* 0x000000071200788c */ /* 0x000fe2000bf05270 */
[----:B------:R-:W-:Y:S02]  /*29e0*/  VIADD R12, R12, 0xffffffff ;  /* 0xffffffff0c0c7836 */ /* 0x000fe40000000000 */
[C---:B------:R-:W-:Y:S01]  /*29f0*/  ISETP.NE.AND P0, PT, R13.reuse, 0x7, PT ;  /* 0x000000070d00780c */ /* 0x040fe20003f05270 */
[----:B------:R-:W-:Y:S02]  /*2a00*/  USEL UR8, URZ, 0x1, UP0 ;  /* 0x000000013f087887 */ /* 0x000fe40008000000 */
[----:B------:R-:W-:Y:S01]  /*2a10*/  USEL UR18, UR18, URZ, UP0 ;  /* 0x0000003f12127287 */ /* 0x000fe20008000000 */
[----:B------:R-:W-:-:S03]  /*2a20*/  SEL R13, R13, RZ, P0 ;  /* 0x000000ff0d0d7207 */ /* 0x000fc60000000000 */
[----:B------:R-:W-:Y:S01]  /*2a30*/  LOP3.LUT R144, R144, UR8, RZ, 0x3c, !PT ;  /* 0x0000000890907c12 */ /* 0x000fe2000f8e3cff */
[----:B------:R-:W-:Y:S01]  /*2a40*/  UMOV UR8, 0x1 ;  /* 0x0000000100087882 */ /* 0x000fe20000000000 */
[----:B------:R-:W-:Y:S06]  /*2a50*/  @P1 BRA `(.L_x_31) ;  /* 0xfffffff400d41947 */ /* 0x000fec000383ffff */
.L_x_23:
[----:B------:R-:W-:Y:S01]  /*2a60*/  UISETP.NE.AND UP0, UPT, UR6, URZ, UPT ;  /* 0x0000003f0600728c */ /* 0x000fe2000bf05270 */
[----:B01----:R-:W0:Y:S03]  /*2a70*/  LDC R12, c[0x0][0x28c] ;  /* 0x0000a300ff0c7b82 */ /* 0x003e260000000800 */
[----:B------:R-:W-:-:S06]  /*2a80*/  USEL UR6, URZ, 0x1, !UP0 ;  /* 0x000000013f067887 */ /* 0x000fcc000c000000 */
[----:B------:R-:W-:Y:S02]  /*2a90*/  ISETP.NE.AND P0, PT, RZ, UR6, PT ;  /* 0x00000006ff007c0c */ /* 0x000fe4000bf05270 */
[----:B0-----:R-:W-:-:S11]  /*2aa0*/  ISETP.GE.AND P1, PT, R12, 0x1, PT ;  /* 0x000000010c00780c */ /* 0x001fd60003f26270 */
[----:B------:R-:W-:Y:S05]  /*2ab0*/  @!P0 BRA `(.L_x_32) ;  /* 0x0000000400048947 */ /* 0x000fea0003800000 */
[----:B------:R-:W-:Y:S02]  /*2ac0*/  WARPGROUP.DEPBAR.LE gsb0, 0x0 ;  /* 0x00008000000079c5 */ /* 0x000fe40000010000 */
[----:B------:R-:W-:Y:S01]  /*2ad0*/  FADD R143, R24, R143 ;  /* 0x0000008f188f7221 */ /* 0x000fe20000000000 */
        /* <DEDUP_REMOVED lines=62> */
[----:B------:R-:W-:-:S07]  /*2ec0*/  FADD R16, R16, R87 ;  /* 0x0000005710107221 */ /* 0x000fce0000000000 */
.L_x_32:
[----:B------:R-:W-:Y:S02]  /*2ed0*/  WARPGROUP.DEPBAR.LE gsb0, 0x0 ;  /* 0x00008000000079c5 */ /* 0x000fe40000010000 */
[----:B------:R-:W-:Y:S05]  /*2ee0*/  @!P1 BRA `(.L_x_33) ;  /* 0x00000000005c9947 */ /* 0x000fea0003800000 */
[----:B------:R-:W-:-:S13]  /*2ef0*/  ISETP.NE.AND P0, PT, R142, 0x3, PT ;  /* 0x000000038e00780c */ /* 0x000fda0003f05270 */
[----:B------:R-:W-:Y:S05]  /*2f00*/  @!P0 BRA `(.L_x_34) ;  /* 0x0000000000048947 */ /* 0x000fea0003800000 */
[----:B------:R-:W-:Y:S01]  /*2f10*/  BPT.TRAP 0x1 ;  /* 0x000000040000795c */ /* 0x000fe20000300000 */
.L_x_34:
[----:B------:R-:W-:Y:S01]  /*2f20*/  ISETP.NE.AND P0, PT, R6, RZ, PT ;  /* 0x000000ff0600720c */ /* 0x000fe20003f05270 */
[----:B------:R-:W-:Y:S01]  /*2f30*/  BSSY B0, `(.L_x_35) ;  /* 0x0000010000007945 */ /* 0x000fe20003800000 */
[----:B------:R-:W-:-:S11]  /*2f40*/  ISETP.GT.U32.AND P1, PT, R4, 0x1, PT ;  /* 0x000000010400780c */ /* 0x000fd60003f24070 */
[----:B------:R-:W-:Y:S05]  /*2f50*/  @!P0 BRA `(.L_x_36) ;  /* 0x0000000000348947 */ /* 0x000fea0003800000 */
[----:B------:R-:W-:-:S04]  /*2f60*/  UISETP.LT.AND UP0, UPT, UR9, 0x1, UPT ;  /* 0x000000010900788c */ /* 0x000fc8000bf01270 */
[----:B------:R-:W-:-:S04]  /*2f70*/  USEL UR8, UR9, 0x1, UP0 ;  /* 0x0000000109087887 */ /* 0x000fc80008000000 */
[----:B------:R-:W-:-:S04]  /*2f80*/  UIADD3 UR8, UR5, UR9, -UR8 ;  /* 0x0000000905087290 */ /* 0x000fc8000fffe808 */
[----:B------:R-:W-:-:S04]  /*2f90*/  UIMAD.WIDE.U32 UR6, UR8, 0x24924925, URZ ;  /* 0x24924925080678a5 */ /* 0x000fc8000f8e003f */
[----:B------:R-:W-:-:S04]  /*2fa0*/  UIADD3 UR6, UR8, -UR7, URZ ;  /* 0x8000000708067290 */ /* 0x000fc8000fffe03f */
[----:B------:R-:W-:-:S04]  /*2fb0*/  ULEA.HI UR6, UR6, UR7, URZ, 0x1f ;  /* 0x0000000706067291 */ /* 0x000fc8000f8ff83f */
[----:B------:R-:W-:-:S04]  /*2fc0*/  USHF.R.U32.HI UR6, URZ, 0x2, UR6 ;  /* 0x000000023f067899 */ /* 0x000fc80008011606 */
[----:B------:R-:W-:-:S04]  /*2fd0*/  UIMAD UR6, UR6, -0x7, UR8 ;  /* 0xfffffff9060678a4 */ /* 0x000fc8000f8e0208 */
[----:B------:R-:W-:-:S04]  /*2fe0*/  ULEA UR6, UR6, UR10, 0x3 ;  /* 0x0000000a06067291 */ /* 0x000fc8000f8e183f */
[----:B------:R-:W-:-:S06]  /*2ff0*/  UIADD3 UR6, UR6, 0x38, URZ ;  /* 0x0000003806067890 */ /* 0x000fcc000fffe03f */
[----:B------:R-:W-:-:S05]  /*3000*/  IMAD.U32 R12, RZ, RZ, UR6 ;  /* 0x00000006ff0c7e24 */ /* 0x000fca000f8e00ff */
[----:B------:R-:W-:-:S04]  /*3010*/  PRMT R12, R5, 0x654, R12 ;  /* 0x00000654050c7816 */ /* 0x000fc8000000000c */
[----:B------:R0:W-:Y:S03]  /*3020*/  SYNCS.ARRIVE.TRANS64.RED.A1T0 RZ, [R12+URZ], RZ ;  /* 0x000000ff0cff79a7 */ /* 0x0001e6000810043f */
.L_x_36:
[----:B------:R-:W-:Y:S05]  /*3030*/  BSYNC B0 ;  /* 0x0000000000007941 */ /* 0x000fea0003800000 */
.L_x_35:
[----:B------:R-:W-:Y:S05]  /*3040*/  @P1 BRA `(.L_x_33) ;  /* 0x0000000000041947 */ /* 0x000fea0003800000 */
[----:B------:R-:W-:Y:S01]  /*3050*/  BPT.TRAP 0x1 ;  /* 0x000000040000795c */ /* 0x000fe20000300000 */
.L_x_33:
[----:B------:R-:W1:Y:S01]  /*3060*/  LDC R26, c[0x0][0x288] ;  /* 0x0000a200ff1a7b82 */ /* 0x000e620000000800 */
[--C-:B0-----:R-:W-:Y:S01]  /*3070*/  SHF.R.U32.HI R12, RZ, 0x2, R0.reuse ;  /* 0x00000002ff0c7819 */ /* 0x101fe20000011600 */
[----:B------:R-:W-:Y:S01]  /*3080*/  UIADD3 UR8, UR9, UR5, URZ ;  /* 0x0000000509087290 */ /* 0x000fe2000fffe03f */
[----:B------:R-:W-:Y:S01]  /*3090*/  SHF.R.U32.HI R25, RZ, 0x7, R0 ;  /* 0x00000007ff197819 */ /* 0x000fe20000011600 */
[----:B------:R-:W-:Y:S01]  /*30a0*/  IMAD.SHL.U32 R29, R11, 0x80, RZ ;  /* 0x000000800b1d7824 */ /* 0x000fe200078e00ff */
[----:B------:R-:W-:Y:S01]  /*30b0*/  LOP3.LUT R13, R12, 0x7, RZ, 0xc0, !PT ;  /* 0x000000070c0d7812 */ /* 0x000fe200078ec0ff */
[----:B------:R-:W-:Y:S01]  /*30c0*/  UISETP.GT.U32.AND UP0, UPT, UR8, 0x6, UPT ;  /* 0x000000060800788c */ /* 0x000fe2000bf04070 */
[----:B------:R-:W-:Y:S01]  /*30d0*/  LOP3.LUT R24, R0, 0x60, RZ, 0xc0, !PT ;  /* 0x0000006000187812 */ /* 0x000fe200078ec0ff */
[----:B------:R-:W-:Y:S01]  /*30e0*/  UIMAD.WIDE.U32 UR6, UR8, 0x24924925, URZ ;  /* 0x24924925080678a5 */ /* 0x000fe2000f8e003f */
[----:B------:R-:W-:Y:S01]  /*30f0*/  LOP3.LUT R12, R25, 0x1, RZ, 0xc0, !PT ;  /* 0x00000001190c7812 */ /* 0x000fe200078ec0ff */
[----:B------:R-:W-:Y:S01]  /*3100*/  IMAD.SHL.U32 R31, R10, 0x80, RZ ;  /* 0x000000800a1f7824 */ /* 0x000fe200078e00ff */
[----:B------:R-:W-:Y:S01]  /*3110*/  SHF.R.U32.HI R28, RZ, 0x1, R24 ;  /* 0x00000001ff1c7819 */ /* 0x000fe20000011618 */
[----:B------:R-:W-:Y:S01]  /*3120*/  ULDC UR12, c[0x0][0x284] ;  /* 0x0000a100000c7ab9 */ /* 0x000fe20000000800 */
[----:B------:R-:W-:Y:S01]  /*3130*/  UISETP.LT.U32.AND UP0, UPT, UR9, 0x7, UP0 ;  /* 0x000000070900788c */ /* 0x000fe20008701070 */
[----:B------:R-:W-:Y:S01]  /*3140*/  IMAD.SHL.U32 R24, R12, 0x40, RZ ;  /* 0x000000400c187824 */ /* 0x000fe200078e00ff */
[----:B------:R-:W-:Y:S01]  /*3150*/  IADD3 R25, RZ, -R28, -R13 ;  /* 0x8000001cff197210 */ /* 0x000fe20007ffe80d */
[----:B------:R-:W-:Y:S01]  /*3160*/  UIADD3 UR5, UR8, -UR7, URZ ;  /* 0x8000000708057290 */ /* 0x000fe2000fffe03f */
[----:B------:R-:W-:Y:S01]  /*3170*/  SHF.R.S32.HI R34, RZ, 0x1f, R7 ;  /* 0x0000001fff227819 */ /* 0x000fe20000011407 */
[----:B------:R-:W-:Y:S01]  /*3180*/  UISETP.GE.U32.AND UP1, UPT, UR9, 0x7, UPT ;  /* 0x000000070900788c */ /* 0x000fe2000bf26070 */
[----:B------:R-:W-:Y:S01]  /*3190*/  LOP3.LUT R13, R24, 0x40, R13, 0xe2, !PT ;  /* 0x00000040180d7812 */ /* 0x000fe200078ee20d */
[----:B------:R-:W-:Y:S01]  /*31a0*/  IMAD.SHL.U32 R24, R0, 0x2, RZ ;  /* 0x0000000200187824 */ /* 0x000fe200078e00ff */
[----:B------:R-:W-:Y:S01]  /*31b0*/  USEL UR6, URZ, 0x1, !UP0 ;  /* 0x000000013f067887 */ /* 0x000fe2000c000000 */
[----:B------:R-:W-:Y:S01]  /*31c0*/  IMAD R30, R12, -0x40, R25 ;  /* 0xffffffc00c1e7824 */ /* 0x000fe200078e0219 */
[----:B------:R-:W-:Y:S01]  /*31d0*/  LOP3.LUT R12, R0, 0x3, RZ, 0xc0, !PT ;  /* 0x00000003000c7812 */ /* 0x000fe200078ec0ff */
[----:B------:R-:W-:Y:S01]  /*31e0*/  ULEA.HI UR5, UR5, UR7, URZ, 0x1f ;  /* 0x0000000705057291 */ /* 0x000fe2000f8ff83f */
[C---:B-1----:R-:W-:Y:S01]  /*31f0*/  ISETP.GE.AND P0, PT, R29.reuse, R26, PT ;  /* 0x0000001a1d00720c */ /* 0x042fe20003f06270 */
[----:B------:R-:W-:Y:S01]  /*3200*/  ULDC.64 UR10, c[0x0][0x5d0] ;  /* 0x00017400000a7ab9 */ /* 0x000fe20000000a00 */
[----:B------:R-:W-:Y:S01]  /*3210*/  LOP3.LUT R24, R29, 0x6, R24, 0xf8, !PT ;  /* 0x000000061d187812 */ /* 0x000fe200078ef818 */
[----:B------:R-:W-:Y:S01]  /*3220*/  IMAD R32, R34, UR10, RZ ;  /* 0x0000000a22207c24 */ /* 0x000fe2000f8e02ff */
[C---:B------:R-:W-:Y:S01]  /*3230*/  ISETP.GE.OR P0, PT, R31.reuse, UR12, P0 ;  /* 0x0000000c1f007c0c */ /* 0x040fe20008706670 */
[----:B------:R-:W-:Y:S01]  /*3240*/  ULOP3.LUT UR4, UR4, UR6, URZ, 0x3c, !UPT ;  /* 0x0000000604047292 */ /* 0x000fe2000f8e3c3f */
[----:B------:R-:W-:Y:S01]  /*3250*/  SHF.R.S32.HI R25, RZ, 0x1f, R24 ;  /* 0x0000001fff197819 */ /* 0x000fe20000011418 */
[----:B------:R-:W-:Y:S01]  /*3260*/  USHF.R.U32.HI UR5, URZ, 0x2, UR5 ;  /* 0x000000023f057899 */ /* 0x000fe20008011605 */
[----:B------:R-:W-:Y:S01]  /*3270*/  IMAD R12, R12, -0x2, R26 ;  /* 0xfffffffe0c0c7824 */ /* 0x000fe200078e021a */
[----:B------:R-:W-:Y:S01]  /*3280*/  IADD3 R36, -R31, UR12, R30 ;  /* 0x0000000c1f247c10 */ /* 0x000fe2000fffe11e */
[----:B------:R-:W-:Y:S01]  /*3290*/  IMAD.WIDE R26, R10, 0x80, RZ ;  /* 0x000000800a1a7825 */ /* 0x000fe200078e02ff */
[----:B------:R-:W-:-:S02]  /*32a0*/  @UP1 ULOP3.LUT UR4, UR4, 0x1, UR5, 0x78, !UPT ;  /* 0x0000000104041892 */ /* 0x000fc4000f8e7805 */
[----:B------:R-:W-:Y:S01]  /*32b0*/  UIMAD UR5, UR5, -0x7, UR8 ;  /* 0xfffffff9050578a4 */ /* 0x000fe2000f8e0208 */
[C---:B------:R-:W-:Y:S01]  /*32c0*/  IMAD R33, R7.reuse, UR11, R32 ;  /* 0x0000000b07217c24 */ /* 0x040fe2000f8e0220 */
[----:B------:R-:W-:Y:S01]  /*32d0*/  LOP3.LUT R35, R26, R13, R28, 0xfe, !PT ;  /* 0x0000000d1a237212 */ /* 0x000fe200078efe1c */
[----:B------:R-:W-:-:S04]  /*32e0*/  IMAD.WIDE.U32 R10, R7, UR10, R24 ;  /* 0x0000000a070a7c25 */ /* 0x000fc8000f8e0018 */
[----:B------:R-:W-:Y:S02]  /*32f0*/  IMAD.IADD R11, R11, 0x1, R33 ;  /* 0x000000010b0b7824 */ /* 0x000fe400078e0221 */
[----:B------:R-:W-:Y:S02]  /*3300*/  IMAD.IADD R29, R12, 0x1, -R29 ;  /* 0x000000010c1d7824 */ /* 0x000fe400078e0a1d */
[----:B------:R-:W-:Y:S01]  /*3310*/  IMAD.MOV.U32 R28, RZ, RZ, -0x1 ;  /* 0xffffffffff1c7424 */ /* 0x000fe200078e00ff */
[----:B------:R-:W-:Y:S06]  /*3320*/  @P0 BRA `(.L_x_37) ;  /* 0x0000004400a40947 */ /* 0x000fec0003800000 */
[----:B------:R-:W0:Y:S01]  /*3330*/  LDC.64 R32, c[0x0][0x5c8] ;  /* 0x00017200ff207b82 */ /* 0x000e220000000a00 */
[----:B------:R-:W-:Y:S01]  /*3340*/  ULDC.64 UR6, c[0x0][0x5c0] ;  /* 0x0001700000067ab9 */ /* 0x000fe20000000a00 */
[----:B------:R-:W-:Y:S01]  /*3350*/  BSSY B0, `(.L_x_37) ;  /* 0x0000466000007945 */ /* 0x000fe20003800000 */
[-C--:B0-----:R-:W-:Y:S02]  /*3360*/  IMAD R12, R27, R32.reuse, RZ ;  /* 0x000000201b0c7224 */ /* 0x081fe400078e02ff */
[----:B------:R-:W-:-:S04]  /*3370*/  IMAD.WIDE.U32 R10, R35, R32, R10 ;  /* 0x00000020230a7225 */ /* 0x000fc800078e000a */
[----:B------:R-:W-:Y:S01]  /*3380*/  IMAD R31, R35, R33, R12 ;  /* 0x00000021231f7224 */ /* 0x000fe200078e020c */
[----:B------:R-:W-:Y:S02]  /*3390*/  LEA R13, P0, R32, R10, 0x3 ;  /* 0x0000000a200d7211 */ /* 0x000fe400078018ff */
[----:B------:R-:W-:Y:S01]  /*33a0*/  IADD3 R12, P1, R10, UR6, RZ ;  /* 0x000000060a0c7c10 */ /* 0x000fe2000ff3e0ff */
[----:B------:R-:W-:Y:S01]  /*33b0*/  IMAD.IADD R31, R11, 0x1, R31 ;  /* 0x000000010b1f7824 */ /* 0x000fe200078e021f */
[----:B------:R-:W-:-:S04]  /*33c0*/  IADD3 R10, P3, R13, UR6, RZ ;  /* 0x000000060d0a7c10 */ /* 0x000fc8000ff7e0ff */
[----:B------:R-:W-:Y:S02]  /*33d0*/  LEA.HI.X R11, R32, R31, R33, 0x3, P0 ;  /* 0x0000001f200b7211 */ /* 0x000fe400000f1c21 */
[----:B---3-5:R-:W-:Y:S02]  /*33e0*/  FSETP.NEU.AND P0, PT, R9, RZ, PT ;  /* 0x000000ff0900720b */ /* 0x028fe40003f0d000 */
[----:B------:R-:W-:Y:S02]  /*33f0*/  IADD3.X R13, R31, UR7, RZ, P1, !PT ;  /* 0x000000071f0d7c10 */ /* 0x000fe40008ffe4ff */
[----:B------:R-:W-:-:S09]  /*3400*/  IADD3.X R11, R11, UR7, RZ, P3, !PT ;  /* 0x000000070b0b7c10 */ /* 0x000fd20009ffe4ff */
[----:B------:R-:W-:Y:S05]  /*3410*/  @!P0 BRA `(.L_x_38) ;  /* 0x00000034005c8947 */ /* 0x000fea0003800000 */
[----:B------:R-:W-:Y:S01]  /*3420*/  ULDC.64 UR6, c[0x0][0x5b8] ;  /* 0x00016e0000067ab9 */ /* 0x000fe20000000a00 */
[----:B------:R-:W-:Y:S01]  /*3430*/  ISETP.GE.AND P0, PT, R36, 0x1, PT ;  /* 0x000000012400780c */ /* 0x000fe20003f06270 */
[----:B------:R-:W-:Y:S01]  /*3440*/  IMAD R32, R34, UR6, RZ ;  /* 0x0000000622207c24 */ /* 0x000fe2000f8e02ff */
[----:B------:R-:W-:Y:S01]  /*3450*/  ULDC.64 UR10, c[0x0][0x5a8] ;  /* 0x00016a00000a7ab9 */ /* 0x000fe20000000a00 */
[----:B------:R-:W-:Y:S01]  /*3460*/  IMAD.WIDE.U32 R30, R7, UR6, R24 ;  /* 0x00000006071e7c25 */ /* 0x000fe2000f8e0018 */
[----:B------:R-:W-:Y:S01]  /*3470*/  ISETP.LT.OR P4, PT, R29, 0x1, !P0 ;  /* 0x000000011d00780c */ /* 0x000fe20004781670 */
[----:B------:R-:W-:Y:S02]  /*3480*/  BSSY B1, `(.L_x_39) ;  /* 0x000000c000017945 */ /* 0x000fe40003800000 */
[----:B------:R-:W-:Y:S01]  /*3490*/  IMAD R7, R7, UR7, R32 ;  /* 0x0000000707077c24 */ /* 0x000fe2000f8e0220 */
[----:B------:R-:W-:-:S03]  /*34a0*/  ULDC.64 UR6, c[0x0][0x5b0] ;  /* 0x00016c0000067ab9 */ /* 0x000fc60000000a00 */
[----:B------:R-:W-:Y:S02]  /*34b0*/  IMAD.IADD R31, R31, 0x1, R7 ;  /* 0x000000011f1f7824 */ /* 0x000fe400078e0207 */
[----:B------:R-:W-:Y:S02]  /*34c0*/  IMAD R7, R27, UR6, RZ ;  /* 0x000000061b077c24 */ /* 0x000fe4000f8e02ff */
[----:B------:R-:W-:-:S04]  /*34d0*/  IMAD.WIDE.U32 R24, R35, UR6, R30 ;  /* 0x0000000623187c25 */ /* 0x000fc8000f8e001e */
[----:B------:R-:W-:Y:S01]  /*34e0*/  IMAD R7, R35, UR7, R7 ;  /* 0x0000000723077c24 */ /* 0x000fe2000f8e0207 */
[----:B------:R-:W-:-:S04]  /*34f0*/  IADD3 R24, P1, R24, UR10, RZ ;  /* 0x0000000a18187c10 */ /* 0x000fc8000ff3e0ff */
[--C-:B------:R-:W-:Y:S02]  /*3500*/  IADD3.X R25, R25, UR11, R7.reuse, P1, !PT ;  /* 0x0000000b19197c10 */ /* 0x100fe40008ffe407 */
[----:B------:R-:W-:Y:S01]  /*3510*/  PRMT R7, RZ, 0x7610, R7 ;  /* 0x00007610ff077816 */ /* 0x000fe20000000007 */
[----:B------:R-:W-:Y:S06]  /*3520*/  @P4 BRA `(.L_x_40) ;  /* 0x0000000000044947 */ /* 0x000fec0003800000 */
[----:B------:R0:W5:Y:S02]  /*3530*/  LDG.E.U8 R7, desc[UR16][R24.64] ;  /* 0x0000001018077981 */ /* 0x000164000c1e1100 */
.L_x_40:
[----:B------:R-:W-:Y:S05]  /*3540*/  BSYNC B1 ;  /* 0x0000000000017941 */ /* 0x000fea0003800000 */
.L_x_39:
[----:B-----5:R-:W-:Y:S01]  /*3550*/  LOP3.LUT R7, R7, 0xff, RZ, 0xc0, !PT ;  /* 0x000000ff07077812 */ /* 0x020fe200078ec0ff */
[----:B------:R-:W-:Y:S01]  /*3560*/  BSSY B1, `(.L_x_41) ;  /* 0x000000b000017945 */ /* 0x000fe20003800000 */
[----:B------:R-:W-:Y:S02]  /*3570*/  ISETP.LT.OR P3, PT, R29, 0x2, !P0 ;  /* 0x000000021d00780c */ /* 0x000fe40004761670 */
[----:B------:R-:W-:-:S05]  /*3580*/  F2FP.F16.E5M2.UNPACK_B R7, R7 ;  /* 0x00000007ff07723e */ /* 0x000fca00020004ff */
[----:B------:R-:W-:Y:S01]  /*3590*/  HADD2.F32 R32, -RZ, R7.H0_H0 ;  /* 0x20000007ff207230 */ /* 0x000fe20000004100 */
[----:B------:R-:W-:-:S04]  /*35a0*/  PRMT R7, RZ, 0x7610, R7 ;  /* 0x00007610ff077816 */ /* 0x000fc80000000007 */
[----:B------:R-:W-:-:S04]  /*35b0*/  FMUL R32, R32, R9 ;  /* 0x0000000920207220 */ /* 0x000fc80000400000 */
[----:B--2---:R-:W-:-:S05]  /*35c0*/  FFMA R32, R143, R8, R32 ;  /* 0x000000088f207223 */ /* 0x004fca0000000020 */
[----:B------:R-:W-:-:S05]  /*35d0*/  F2FP.SATFINITE.E5M2.F32.PACK_AB_MERGE_C R33, RZ, R32, RZ ;  /* 0x00000020ff21723e */ /* 0x000fca00048060ff */
[----:B------:R1:W-:Y:S01]  /*35e0*/  @!P4 STG.E.U8 desc[UR16][R12.64], R33 ;  /* 0x000000210c00c986 */ /* 0x0003e2000c101110 */
[----:B------:R-:W-:Y:S05]  /*35f0*/  @P3 BRA `(.L_x_42) ;  /* 0x0000000000043947 */ /* 0x000fea0003800000 */
[----:B------:R2:W5:Y:S02]  /*3600*/  LDG.E.U8 R7, desc[UR16][R24.64+0x1] ;  /* 0x0000011018077981 */ /* 0x000564000c1e1100 */
.L_x_42:
[----:B------:R-:W-:Y:S05]  /*3610*/  BSYNC B1 ;  /* 0x0000000000017941 */ /* 0x000fea0003800000 */
.L_x_41:
[----:B-----5:R-:W-:Y:S01]  /*3620*/  LOP3.LUT R7, R7, 0xff, RZ, 0xc0, !PT ;  /* 0x000000ff07077812 */ /* 0x020fe200078ec0ff */
[----:B------:R-:W-:Y:S01]  /*3630*/  BSSY B1, `(.L_x_43) ;  /* 0x0000013000017945 */ /* 0x000fe20003800000 */
[----:B-1----:R-:W-:Y:S02]  /*3640*/  IADD3 R33, P1, R35, 0x8, RZ ;  /* 0x0000000823217810 */ /* 0x002fe40007f3e0ff */
[----:B------:R-:W-:-:S03]  /*3650*/  F2FP.F16.E5M2.UNPACK_B R7, R7 ;  /* 0x00000007ff07723e */ /* 0x000fc600020004ff */
[----:B------:R-:W-:Y:S01]  /*3660*/  IMAD.X R27, RZ, RZ, R27, P1 ;  /* 0x000000ffff1b7224 */ /* 0x000fe200008e061b */
[----:B------:R-:W-:Y:S01]  /*3670*/  ISETP.GE.AND P1, PT, R36, 0x9, PT ;  /* 0x000000092400780c */ /* 0x000fe20003f26270 */
[----:B------:R-:W-:Y:S02]  /*3680*/  HADD2.F32 R26, -RZ, R7.H0_H0 ;  /* 0x20000007ff1a7230 */ /* 0x000fe40000004100 */
[----:B------:R-:W-:Y:S01]  /*3690*/  IMAD.WIDE.U32 R30, R33, UR6, R30 ;  /* 0x00000006211e7c25 */ /* 0x000fe2000f8e001e */
[----:B------:R-:W-:-:S03]  /*36a0*/  ISETP.LT.OR P5, PT, R29, 0x1, !P1 ;  /* 0x000000011d00780c */ /* 0x000fc60004fa1670 */
[----:B------:R-:W-:Y:S01]  /*36b0*/  FMUL R7, R26, R9 ;  /* 0x000000091a077220 */ /* 0x000fe20000400000 */
[----:B------:R-:W-:-:S03]  /*36c0*/  IMAD R26, R27, UR6, RZ ;  /* 0x000000061b1a7c24 */ /* 0x000fc6000f8e02ff */
[----:B------:R-:W-:Y:S01]  /*36d0*/  FFMA R7, R138, R8, R7 ;  /* 0x000000088a077223 */ /* 0x000fe20000000007 */
[----:B------:R-:W-:Y:S01]  /*36e0*/  IMAD R33, R33, UR7, R26 ;  /* 0x0000000721217c24 */ /* 0x000fe2000f8e021a */
[----:B------:R-:W-:-:S03]  /*36f0*/  IADD3 R26, P4, R30, UR10, RZ ;  /* 0x0000000a1e1a7c10 */ /* 0x000fc6000ff9e0ff */
[----:B------:R-:W-:Y:S02]  /*3700*/  F2FP.SATFINITE.E5M2.F32.PACK_AB_MERGE_C R35, RZ, R7, RZ ;  /* 0x00000007ff23723e */ /* 0x000fe400048060ff */
[----:B------:R-:W-:Y:S02]  /*3710*/  IADD3.X R27, R31, UR11, R33, P4, !PT ;  /* 0x0000000b1f1b7c10 */ /* 0x000fe4000a7fe421 */
[----:B------:R-:W-:Y:S01]  /*3720*/  PRMT R7, RZ, 0x7610, R7 ;  /* 0x00007610ff077816 */ /* 0x000fe20000000007 */
[----:B------:R1:W-:Y:S01]  /*3730*/  @!P3 STG.E.U8 desc[UR16][R12.64+0x1], R35 ;  /* 0x000001230c00b986 */ /* 0x0003e2000c101110 */
[----:B------:R-:W-:Y:S05]  /*3740*/  @P5 BRA `(.L_x_44) ;  /* 0x0000000000045947 */ /* 0x000fea0003800000 */
[----:B------:R3:W5:Y:S02]  /*3750*/  LDG.E.U8 R7, desc[UR16][R26.64] ;  /* 0x000000101a077981 */ /* 0x000764000c1e1100 */
.L_x_44:
[----:B------:R-:W-:Y:S05]  /*3760*/  BSYNC B1 ;  /* 0x0000000000017941 */ /* 0x000fea0003800000 */
.L_x_43:
[----:B-----5:R-:W-:Y:S01]  /*3770*/  LOP3.LUT R7, R7, 0xff, RZ, 0xc0, !PT ;  /* 0x000000ff07077812 */ /* 0x020fe200078ec0ff */
[----:B------:R-:W-:Y:S01]  /*3780*/  BSSY B1, `(.L_x_45) ;  /* 0x000000b000017945 */ /* 0x000fe20003800000 */
[----:B------:R-:W-:Y:S02]  /*3790*/  ISETP.LT.OR P3, PT, R29, 0x2, !P1 ;  /* 0x000000021d00780c */ /* 0x000fe40004f61670 */
[----:B------:R-:W-:-:S05]  /*37a0*/  F2FP.F16.E5M2.UNPACK_B R7, R7 ;  /* 0x00000007ff07723e */ /* 0x000fca00020004ff */
[----:B------:R-:W-:Y:S01]  /*37b0*/  HADD2.F32 R30, -RZ, R7.H0_H0 ;  /* 0x20000007ff1e7230 */ /* 0x000fe20000004100 */
[----:B------:R-:W-:-:S04]  /*37c0*/  PRMT R7, RZ, 0x7610, R7 ;  /* 0x00007610ff077816 */ /* 0x000fc80000000007 */
[----:B------:R-:W-:-:S04]  /*37d0*/  FMUL R30, R30, R9 ;  /* 0x000000091e1e7220 */ /* 0x000fc80000400000 */
[----:B------:R-:W-:-:S05]  /*37e0*/  FFMA R30, R141, R8, R30 ;  /* 0x000000088d1e7223 */ /* 0x000fca000000001e */
[----:B------:R-:W-:-:S05]  /*37f0*/  F2FP.SATFINITE.E5M2.F32.PACK_AB_MERGE_C R31, RZ, R30, RZ ;  /* 0x0000001eff1f723e */ /* 0x000fca00048060ff */
[----:B------:R4:W-:Y:S01]  /*3800*/  @!P5 STG.E.U8 desc[UR16][R10.64], R31 ;  /* 0x0000001f0a00d986 */ /* 0x0009e2000c101110 */
[----:B------:R-:W-:Y:S05]  /*3810*/  @P3 BRA `(.L_x_46) ;  /* 0x0000000000043947 */ /* 0x000fea0003800000 */
[----:B------:R0:W5:Y:S02]  /*3820*/  LDG.E.U8 R7, desc[UR16][R26.64+0x1] ;  /* 0x000001101a077981 */ /* 0x000164000c1e1100 */
.L_x_46:
[----:B------:R-:W-:Y:S05]  /*3830*/  BSYNC B1 ;  /* 0x0000000000017941 */ /* 0x000fea0003800000 */
.L_x_45:
[----:B-----5:R-:W-:Y:S01]  /*3840*/  LOP3.LUT R7, R7, 0xff, RZ, 0xc0, !PT ;  /* 0x000000ff07077812 */ /* 0x020fe200078ec0ff */
[----:B------:R-:W-:Y:S01]  /*3850*/  BSSY B1, `(.L_x_47) ;  /* 0x000000b000017945 */ /* 0x000fe20003800000 */
[----:B------:R-:W-:Y:S02]  /*3860*/  ISETP.LT.OR P4, PT, R29, 0x9, !P0 ;  /* 0x000000091d00780c */ /* 0x000fe40004781670 */
[----:B------:R-:W-:-:S05]  /*3870*/  F2FP.F16.E5M2.UNPACK_B R7, R7 ;  /* 0x00000007ff07723e */ /* 0x000fca00020004ff */
[----:B------:R-:W-:-:S05]  /*3880*/  HADD2.F32 R30, -RZ, R7.H0_H0 ;  /* 0x20000007ff1e7230 */ /* 0x000fca0000004100 */
[----:B------:R-:W-:-:S04]  /*3890*/  FMUL R7, R30, R9 ;  /* 0x000000091e077220 */ /* 0x000fc80000400000 */
[----:B------:R-:W-:-:S05]  /*38a0*/  FFMA R7, R136, R8, R7 ;  /* 0x0000000888077223 */ /* 0x000fca0000000007 */
[----:B----4-:R-:W-:Y:S02]  /*38b0*/  F2FP.SATFINITE.E5M2.F32.PACK_AB_MERGE_C R31, RZ, R7, RZ ;  /* 0x00000007ff1f723e */ /* 0x010fe400048060ff */
[----:B------:R-:W-:-:S03]  /*38c0*/  PRMT R7, RZ, 0x7610, R7 ;  /* 0x00007610ff077816 */ /* 0x000fc60000000007 */
[----:B------:R4:W-:Y:S01]  /*38d0*/  @!P3 STG.E.U8 desc[UR16][R10.64+0x1], R31 ;  /* 0x0000011f0a00b986 */ /* 0x0009e2000c101110 */
[----:B------:R-:W-:Y:S05]  /*38e0*/  @P4 BRA `(.L_x_48) ;  /* 0x0000000000044947 */ /* 0x000fea0003800000 */
[----:B------:R0:W5:Y:S02]  /*38f0*/  LDG.E.U8 R7, desc[UR16][R24.64+0x8] ;  /* 0x0000081018077981 */ /* 0x000164000c1e1100 */
.L_x_48:
[----:B------:R-:W-:Y:S05]  /*3900*/  BSYNC B1 ;  /* 0x0000000000017941 */ /* 0x000fea0003800000 */
.L_x_47:
        /* <DEDUP_REMOVED lines=8> */
[----:B----4-:R-:W-:-:S05]  /*3990*/  F2FP.SATFINITE.E5M2.F32.PACK_AB_MERGE_C R31, RZ, R30, RZ ;  /* 0x0000001eff1f723e */ /* 0x010fca00048060ff */
[----:B------:R4:W-:Y:S01]  /*39a0*/  @!P4 STG.E.U8 desc[UR16][R12.64+0x8], R31 ;  /* 0x0000081f0c00c986 */ /* 0x0009e2000c101110 */
[----:B------:R-:W-:Y:S05]  /*39b0*/  @P3 BRA `(.L_x_50) ;  /* 0x0000000000043947 */ /* 0x000fea0003800000 */
[----:B------:R0:W5:Y:S02]  /*39c0*/  LDG.E.U8 R7, desc[UR16][R24.64+0x9] ;  /* 0x0000091018077981 */ /* 0x000164000c1e1100 */
.L_x_50:
[----:B------:R-:W-:Y:S05]  /*39d0*/  BSYNC B1 ;  /* 0x0000000000017941 */ /* 0x000fea0003800000 */
.L_x_49:
        /* <DEDUP_REMOVED lines=12> */
.L_x_52:
[----:B------:R-:W-:Y:S05]  /*3aa0*/  BSYNC B1 ;  /* 0x0000000000017941 */ /* 0x000fea0003800000 */
.L_x_51:
        /* <DEDUP_REMOVED lines=12> */
.L_x_54:
[----:B------:R-:W-:Y:S05]  /*3b70*/  BSYNC B1 ;  /* 0x0000000000017941 */ /* 0x000fea0003800000 */
.L_x_53:
        /* <DEDUP_REMOVED lines=12> */
.L_x_56:
[----:B------:R-:W-:Y:S05]  /*3c40*/  BSYNC B1 ;  /* 0x0000000000017941 */ /* 0x000fea0003800000 */
.L_x_55:
        /* <DEDUP_REMOVED lines=12> */
.L_x_58:
[----:B------:R-:W-:Y:S05]  /*3d10*/  BSYNC B1 ;  /* 0x0000000000017941 */ /* 0x000fea0003800000 */
.L_x_57:
        /* <DEDUP_REMOVED lines=12> */
.L_x_60:
[----:B------:R-:W-:Y:S05]  /*3de0*/  BSYNC B1 ;  /* 0x0000000000017941 */ /* 0x000fea0003800000 */
.L_x_59:
        /* <DEDUP_REMOVED lines=12> */
.L_x_62:
[----:B------:R-:W-:Y:S05]  /*3eb0*/  BSYNC B1 ;  /* 0x0000000000017941 */ /* 0x000fea0003800000 */
.L_x_61:
        /* <DEDUP_REMOVED lines=12> */
.L_x_64:
[----:B------:R-:W-:Y:S05]  /*3f80*/  BSYNC B1 ;  /* 0x0000000000017941 */ /* 0x000fea0003800000 */
.L_x_63:
        /* <DEDUP_REMOVED lines=12> */
.L_x_66:
[----:B------:R-:W-:Y:S05]  /*4050*/  BSYNC B1 ;  /* 0x0000000000017941 */ /* 0x000fea0003800000 */
.L_x_65:
        /* <DEDUP_REMOVED lines=12> */
.L_x_68:
[----:B------:R-:W-:Y:S05]  /*4120*/  BSYNC B1 ;  /* 0x0000000000017941 */ /* 0x000fea0003800000 */
.L_x_67:
        /* <DEDUP_REMOVED lines=12> */
.L_x_70:
[----:B------:R-:W-:Y:S05]  /*41f0*/  BSYNC B1 ;  /* 0x0000000000017941 */ /* 0x000fea0003800000 */
.L_x_69:
        /* <DEDUP_REMOVED lines=12> */
.L_x_72:
[----:B------:R-:W-:Y:S05]  /*42c0*/  BSYNC B1 ;  /* 0x0000000000017941 */ /* 0x000fea0003800000 */
.L_x_71:
        /* <DEDUP_REMOVED lines=12> */
.L_x_74:
[----:B------:R-:W-:Y:S05]  /*4390*/  BSYNC B1 ;  /* 0x0000000000017941 */ /* 0x000fea0003800000 */
.L_x_73:
        /* <DEDUP_REMOVED lines=12> */
.L_x_76:
[----:B------:R-:W-:Y:S05]  /*4460*/  BSYNC B1 ;  /* 0x0000000000017941 */ /* 0x000fea0003800000 */
.L_x_75:
        /* <DEDUP_REMOVED lines=12> */
.L_x_78:
[----:B------:R-:W-:Y:S05]  /*4530*/  BSYNC B1 ;  /* 0x0000000000017941 */ /* 0x000fea0003800000 */
.L_x_77:
        /* <DEDUP_REMOVED lines=12> */
.L_x_80:
[----:B------:R-:W-:Y:S05]  /*4600*/  BSYNC B1 ;  /* 0x0000000000017941 */ /* 0x000fea0003800000 */
.L_x_79:
        /* <DEDUP_REMOVED lines=12> */
.L_x_82:
[----:B------:R-:W-:Y:S05]  /*46d0*/  BSYNC B1 ;  /* 0x0000000000017941 */ /* 0x000fea0003800000 */
.L_x_81:
        /* <DEDUP_REMOVED lines=12> */
.L_x_84:
[----:B------:R-:W-:Y:S05]  /*47a0*/  BSYNC B1 ;  /* 0x0000000000017941 */ /* 0x000fea0003800000 */
.L_x_83:
        /* <DEDUP_REMOVED lines=12> */
.L_x_86:
[----:B------:R-:W-:Y:S05]  /*4870*/  BSYNC B1 ;  /* 0x0000000000017941 */ /* 0x000fea0003800000 */
.L_x_85:
        /* <DEDUP_REMOVED lines=12> */
.L_x_88:
[----:B------:R-:W-:Y:S05]  /*4940*/  BSYNC B1 ;  /* 0x0000000000017941 */ /* 0x000fea0003800000 */
.L_x_87:
        /* <DEDUP_REMOVED lines=12> */
.L_x_90:
[----:B------:R-:W-:Y:S05]  /*4a10*/  BSYNC B1 ;  /* 0x0000000000017941 */ /* 0x000fea0003800000 */
.L_x_89:
        /* <DEDUP_REMOVED lines=12> */
.L_x_92:
[----:B------:R-:W-:Y:S05]  /*4ae0*/  BSYNC B1 ;  /* 0x0000000000017941 */ /* 0x000fea0003800000 */
.L_x_91:
        /* <DEDUP_REMOVED lines=12> */
.L_x_94:
[----:B------:R-:W-:Y:S05]  /*4bb0*/  BSYNC B1 ;  /* 0x0000000000017941 */ /* 0x000fea0003800000 */
.L_x_93:
        /* <DEDUP_REMOVED lines=12> */
.L_x_96:
[----:B------:R-:W-:Y:S05]  /*4c80*/  BSYNC B1 ;  /* 0x0000000000017941 */ /* 0x000fea0003800000 */
.L_x_95:
        /* <DEDUP_REMOVED lines=12> */
.L_x_98:
[----:B------:R-:W-:Y:S05]  /*4d50*/  BSYNC B1 ;  /* 0x0000000000017941 */ /* 0x000fea0003800000 */
.L_x_97:
        /* <DEDUP_REMOVED lines=12> */
.L_x_100:
[----:B------:R-:W-:Y:S05]  /*4e20*/  BSYNC B1 ;  /* 0x0000000000017941 */ /* 0x000fea0003800000 */
.L_x_99:
        /* <DEDUP_REMOVED lines=12> */
.L_x_102:
[----:B------:R-:W-:Y:S05]  /*4ef0*/  BSYNC B1 ;  /* 0x0000000000017941 */ /* 0x000fea0003800000 */
.L_x_101:
        /* <DEDUP_REMOVED lines=12> */
.L_x_104:
[----:B------:R-:W-:Y:S05]  /*4fc0*/  BSYNC B1 ;  /* 0x0000000000017941 */ /* 0x000fea0003800000 */
.L_x_103:
        /* <DEDUP_REMOVED lines=12> */
.L_x_106:
[----:B------:R-:W-:Y:S05]  /*5090*/  BSYNC B1 ;  /* 0x0000000000017941 */ /* 0x000fea0003800000 */
.L_x_105:
        /* <DEDUP_REMOVED lines=12> */
.L_x_108:
[----:B------:R-:W-:Y:S05]  /*5160*/  BSYNC B1 ;  /* 0x0000000000017941 */ /* 0x000fea0003800000 */
.L_x_107:
        /* <DEDUP_REMOVED lines=12> */
.L_x_110:
[----:B------:R-:W-:Y:S05]  /*5230*/  BSYNC B1 ;  /* 0x0000000000017941 */ /* 0x000fea0003800000 */
.L_x_109:
        /* <DEDUP_REMOVED lines=12> */
.L_x_112:
[----:B------:R-:W-:Y:S05]  /*5300*/  BSYNC B1 ;  /* 0x0000000000017941 */ /* 0x000fea0003800000 */
.L_x_111:
        /* <DEDUP_REMOVED lines=12> */
.L_x_114:
[----:B------:R-:W-:Y:S05]  /*53d0*/  BSYNC B1 ;  /* 0x0000000000017941 */ /* 0x000fea0003800000 */
.L_x_113:
        /* <DEDUP_REMOVED lines=12> */
.L_x_116:
[----:B------:R-:W-:Y:S05]  /*54a0*/  BSYNC B1 ;  /* 0x0000000000017941 */ /* 0x000fea0003800000 */
.L_x_115:
        /* <DEDUP_REMOVED lines=12> */
.L_x_118:
[----:B------:R-:W-:Y:S05]  /*5570*/  BSYNC B1 ;  /* 0x0000000000017941 */ /* 0x000fea0003800000 */
.L_x_117:
        /* <DEDUP_REMOVED lines=12> */
.L_x_120:
[----:B------:R-:W-:Y:S05]  /*5640*/  BSYNC B1 ;  /* 0x0000000000017941 */ /* 0x000fea0003800000 */
.L_x_119:
        /* <DEDUP_REMOVED lines=12> */
.L_x_122:
[----:B------:R-:W-:Y:S05]  /*5710*/  BSYNC B1 ;  /* 0x0000000000017941 */ /* 0x000fea0003800000 */
.L_x_121:
        /* <DEDUP_REMOVED lines=12> */
.L_x_124:
[----:B------:R-:W-:Y:S05]  /*57e0*/  BSYNC B1 ;  /* 0x0000000000017941 */ /* 0x000fea0003800000 */
.L_x_123:
        /* <DEDUP_REMOVED lines=12> */
.L_x_126:
[----:B------:R-:W-:Y:S05]  /*58b0*/  BSYNC B1 ;  /* 0x0000000000017941 */ /* 0x000fea0003800000 */
.L_x_125:
        /* <DEDUP_REMOVED lines=12> */
.L_x_128:
[----:B------:R-:W-:Y:S05]  /*5980*/  BSYNC B1 ;  /* 0x0000000000017941 */ /* 0x000fea0003800000 */
.L_x_127:
        /* <DEDUP_REMOVED lines=12> */
.L_x_130:
[----:B------:R-:W-:Y:S05]  /*5a50*/  BSYNC B1 ;  /* 0x0000000000017941 */ /* 0x000fea0003800000 */
.L_x_129:
        /* <DEDUP_REMOVED lines=12> */
.L_x_132:
[----:B------:R-:W-:Y:S05]  /*5b20*/  BSYNC B1 ;  /* 0x0000000000017941 */ /* 0x000fea0003800000 */
.L_x_131:
        /* <DEDUP_REMOVED lines=12> */
.L_x_134:
[----:B------:R-:W-:Y:S05]  /*5bf0*/  BSYNC B1 ;  /* 0x0000000000017941 */ /* 0x000fea0003800000 */
.L_x_133:
        /* <DEDUP_REMOVED lines=12> */
.L_x_136:
[----:B------:R-:W-:Y:S05]  /*5cc0*/  BSYNC B1 ;  /* 0x0000000000017941 */ /* 0x000fea0003800000 */
.L_x_135:
        /* <DEDUP_REMOVED lines=12> */
.L_x_138:
[----:B------:R-:W-:Y:S05]  /*5d90*/  BSYNC B1 ;  /* 0x0000000000017941 */ /* 0x000fea0003800000 */
.L_x_137:
        /* <DEDUP_REMOVED lines=12> */
.L_x_140:
[----:B------:R-:W-:Y:S05]  /*5e60*/  BSYNC B1 ;  /* 0x0000000000017941 */ /* 0x000fea0003800000 */
.L_x_139:
        /* <DEDUP_REMOVED lines=12> */
.L_x_142:
[----:B------:R-:W-:Y:S05]  /*5f30*/  BSYNC B1 ;  /* 0x0000000000017941 */ /* 0x000fea0003800000 */
.L_x_141:
        /* <DEDUP_REMOVED lines=12> */
.L_x_144:
[----:B------:R-:W-:Y:S05]  /*6000*/  BSYNC B1 ;  /* 0x0000000000017941 */ /* 0x000fea0003800000 */
.L_x_143:
        /* <DEDUP_REMOVED lines=12> */
.L_x_146:
[----:B------:R-:W-:Y:S05]  /*60d0*/  BSYNC B1 ;  /* 0x0000000000017941 */ /* 0x000fea0003800000 */
.L_x_145:
        /* <DEDUP_REMOVED lines=12> */
.L_x_148:
[----:B------:R-:W-:Y:S05]  /*61a0*/  BSYNC B1 ;  /* 0x0000000000017941 */ /* 0x000fea0003800000 */
.L_x_147:
        /* <DEDUP_REMOVED lines=12> */
.L_x_150:
[----:B------:R-:W-:Y:S05]  /*6270*/  BSYNC B1 ;  /* 0x0000000000017941 */ /* 0x000fea0003800000 */
.L_x_149:
        /* <DEDUP_REMOVED lines=12> */
.L_x_152:
[----:B------:R-:W-:Y:S05]  /*6340*/  BSYNC B1 ;  /* 0x0000000000017941 */ /* 0x000fea0003800000 */
.L_x_151:
        /* <DEDUP_REMOVED lines=12> */
.L_x_154:
[----:B------:R-:W-:Y:S05]  /*6410*/  BSYNC B1 ;  /* 0x0000000000017941 */ /* 0x000fea0003800000 */
.L_x_153:
        /* <DEDUP_REMOVED lines=12> */
.L_x_156:
[----:B------:R-:W-:Y:S05]  /*64e0*/  BSYNC B1 ;  /* 0x0000000000017941 */ /* 0x000fea0003800000 */
.L_x_155:
        /* <DEDUP_REMOVED lines=8> */
[----:B0-----:R-:W-:-:S05]  /*6570*/  F2FP.SATFINITE.E5M2.F32.PACK_AB_MERGE_C R19, RZ, R20, RZ ;  /* 0x00000014ff13723e */ /* 0x001fca00048060ff */
[----:B------:R0:W-:Y:S01]  /*6580*/  @!P4 STG.E.U8 desc[UR16][R10.64+0x70], R19 ;  /* 0x000070130a00c986 */ /* 0x0001e2000c101110 */
[----:B------:R-:W-:Y:S05]  /*6590*/  @P3 BRA `(.L_x_158) ;  /* 0x0000000000043947 */ /* 0x000fea0003800000 */
[----:B------:R0:W5:Y:S02]  /*65a0*/  LDG.E.U8 R7, desc[UR16][R26.64+0x71] ;  /* 0x000071101a077981 */ /* 0x000164000c1e1100 */
.L_x_158:
[----:B------:R-:W-:Y:S05]  /*65b0*/  BSYNC B1 ;  /* 0x0000000000017941 */ /* 0x000fea0003800000 */
.L_x_157:
[----:B-----5:R-:W-:Y:S01]  /*65c0*/  LOP3.LUT R7, R7, 0xff, RZ, 0xc0, !PT ;  /* 0x000000ff07077812 */ /* 0x020fe200078ec0ff */
[----:B------:R-:W-:Y:S01]  /*65d0*/  BSSY B1, `(.L_x_159) ;  /* 0x000000b000017945 */ /* 0x000fe20003800000 */
[----:B------:R-:W-:Y:S02]  /*65e0*/  ISETP.LT.OR P4, PT, R29, 0x79, !P0 ;  /* 0x000000791d00780c */ /* 0x000fe40004781670 */
[----:B------:R-:W-:-:S05]  /*65f0*/  F2FP.F16.E5M2.UNPACK_B R7, R7 ;  /* 0x00000007ff07723e */ /* 0x000fca00020004ff */
[----:B------:R-:W-:-:S05]  /*6600*/  HADD2.F32 R20, -RZ, R7.H0_H0 ;  /* 0x20000007ff147230 */ /* 0x000fca0000004100 */
[----:B------:R-:W-:-:S04]  /*6610*/  FMUL R7, R20, R9 ;  /* 0x0000000914077220 */ /* 0x000fc80000400000 */
[----:B------:R-:W-:-:S05]  /*6620*/  FFMA R7, R18, R8, R7 ;  /* 0x0000000812077223 */ /* 0x000fca0000000007 */
[----:B0-----:R-:W-:Y:S02]  /*6630*/  F2FP.SATFINITE.E5M2.F32.PACK_AB_MERGE_C R19, RZ, R7, RZ ;  /* 0x00000007ff13723e */ /* 0x001fe400048060ff */
[----:B------:R-:W-:-:S03]  /*6640*/  PRMT R7, RZ, 0x7610, R7 ;  /* 0x00007610ff077816 */ /* 0x000fc60000000007 */
[----:B------:R0:W-:Y:S01]  /*6650*/  @!P3 STG.E.U8 desc[UR16][R10.64+0x71], R19 ;  /* 0x000071130a00b986 */ /* 0x0001e2000c101110 */
[----:B------:R-:W-:Y:S05]  /*6660*/  @P4 BRA `(.L_x_160) ;  /* 0x0000000000044947 */ /* 0x000fea0003800000 */
[----:B------:R0:W5:Y:S02]  /*6670*/  LDG.E.U8 R7, desc[UR16][R24.64+0x78] ;  /* 0x0000781018077981 */ /* 0x000164000c1e1100 */
.L_x_160:
[----:B------:R-:W-:Y:S05]  /*6680*/  BSYNC B1 ;  /* 0x0000000000017941 */ /* 0x000fea0003800000 */
.L_x_159:
        /* <DEDUP_REMOVED lines=12> */
.L_x_162:
[----:B------:R-:W-:Y:S05]  /*6750*/  BSYNC B1 ;  /* 0x0000000000017941 */ /* 0x000fea0003800000 */
.L_x_161:
        /* <DEDUP_REMOVED lines=12> */
.L_x_164:
[----:B------:R-:W-:Y:S05]  /*6820*/  BSYNC B1 ;  /* 0x0000000000017941 */ /* 0x000fea0003800000 */
.L_x_163:
[----:B-----5:R-:W-:Y:S01]  /*6830*/  LOP3.LUT R7, R7, 0xff, RZ, 0xc0, !PT ;  /* 0x000000ff07077812 */ /* 0x020fe200078ec0ff */
[----:B------:R-:W-:Y:S01]  /*6840*/  BSSY B1, `(.L_x_165) ;  /* 0x000000b000017945 */ /* 0x000fe20003800000 */
[----:B------:R-:W-:Y:S02]  /*6850*/  ISETP.LT.OR P1, PT, R29, 0x7a, !P1 ;  /* 0x0000007a1d00780c */ /* 0x000fe40004f21670 */
[----:B------:R-:W-:-:S05]  /*6860*/  F2FP.F16.E5M2.UNPACK_B R7, R7 ;  /* 0x00000007ff07723e */ /* 0x000fca00020004ff */
[----:B01----:R-:W-:Y:S01]  /*6870*/  HADD2.F32 R12, -RZ, R7.H0_H0 ;  /* 0x20000007ff0c7230 */ /* 0x003fe20000004100 */
[----:B------:R-:W-:-:S04]  /*6880*/  PRMT R7, RZ, 0x7610, R7 ;  /* 0x00007610ff077816 */ /* 0x000fc80000000007 */
[----:B------:R-:W-:-:S04]  /*6890*/  FMUL R12, R12, R9 ;  /* 0x000000090c0c7220 */ /* 0x000fc80000400000 */
[----:B------:R-:W-:-:S05]  /*68a0*/  FFMA R12, R17, R8, R12 ;  /* 0x00000008110c7223 */ /* 0x000fca000000000c */
[----:B------:R-:W-:-:S05]  /*68b0*/  F2FP.SATFINITE.E5M2.F32.PACK_AB_MERGE_C R13, RZ, R12, RZ ;  /* 0x0000000cff0d723e */ /* 0x000fca00048060ff */
[----:B------:R0:W-:Y:S01]  /*68c0*/  @!P3 STG.E.U8 desc[UR16][R10.64+0x78], R13 ;  /* 0x0000780d0a00b986 */ /* 0x0001e2000c101110 */
[----:B------:R-:W-:Y:S05]  /*68d0*/  @P1 BRA `(.L_x_166) ;  /* 0x0000000000041947 */ /* 0x000fea0003800000 */
[----:B------:R1:W5:Y:S02]  /*68e0*/  LDG.E.U8 R7, desc[UR16][R26.64+0x79] ;  /* 0x000079101a077981 */ /* 0x000364000c1e1100 */
.L_x_166:
[----:B------:R-:W-:Y:S05]  /*68f0*/  BSYNC B1 ;  /* 0x0000000000017941 */ /* 0x000fea0003800000 */
.L_x_165:
[----:B------:R-:W-:Y:S05]  /*6900*/  @P1 BRA `(.L_x_167) ;  /* 0x0000001000281947 */ /* 0x000fea0003800000 */
[----:B-----5:R-:W-:-:S04]  /*6910*/  LOP3.LUT R7, R7, 0xff, RZ, 0xc0, !PT ;  /* 0x000000ff07077812 */ /* 0x020fc800078ec0ff */
[----:B------:R-:W-:-:S05]  /*6920*/  F2FP.F16.E5M2.UNPACK_B R7, R7 ;  /* 0x00000007ff07723e */ /* 0x000fca00020004ff */
[----:B------:R-:W-:-:S05]  /*6930*/  HADD2.F32 R12, -RZ, R7.H0_H0 ;  /* 0x20000007ff0c7230 */ /* 0x000fca0000004100 */
[----:B------:R-:W-:-:S04]  /*6940*/  FMUL R7, R12, R9 ;  /* 0x000000090c077220 */ /* 0x000fc80000400000 */
[----:B------:R-:W-:-:S05]  /*6950*/  FFMA R7, R16, R8, R7 ;  /* 0x0000000810077223 */ /* 0x000fca0000000007 */
[----:B------:R-:W-:-:S05]  /*6960*/  F2FP.SATFINITE.E5M2.F32.PACK_AB_MERGE_C R7, RZ, R7, RZ ;  /* 0x00000007ff07723e */ /* 0x000fca00048060ff */
[----:B------:R0:W-:Y:S01]  /*6970*/  STG.E.U8 desc[UR16][R10.64+0x79], R7 ;  /* 0x000079070a007986 */ /* 0x0001e2000c101110 */
[----:B------:R-:W-:Y:S05]  /*6980*/  BRA `(.L_x_167) ;  /* 0x0000001000087947 */ /* 0x000fea0003800000 */
.L_x_38:
[----:B------:R-:W-:Y:S01]  /*6990*/  ISETP.GE.AND P1, PT, R36, 0x1, PT ;  /* 0x000000012400780c */ /* 0x000fe20003f26270 */
[-C--:B--2---:R-:W-:Y:S01]  /*69a0*/  FMUL R143, R143, R8.reuse ;  /* 0x000000088f8f7220 */ /* 0x084fe20000400000 */
[-C--:B------:R-:W-:Y:S01]  /*69b0*/  FMUL R138, R138, R8.reuse ;  /* 0x000000088a8a7220 */ /* 0x080fe20000400000 */
[----:B------:R-:W-:Y:S01]  /*69c0*/  ISETP.GE.AND P0, PT, R36, 0x9, PT ;  /* 0x000000092400780c */ /* 0x000fe20003f06270 */
[-C--:B------:R-:W-:Y:S01]  /*69d0*/  FMUL R141, R141, R8.reuse ;  /* 0x000000088d8d7220 */ /* 0x080fe20000400000 */
[C---:B------:R-:W-:Y:S01]  /*69e0*/  ISETP.LT.OR P4, PT, R29.reuse, 0x1, !P1 ;  /* 0x000000011d00780c */ /* 0x040fe20004f81670 */
[-C--:B------:R-:W-:Y:S01]  /*69f0*/  FMUL R136, R136, R8.reuse ;  /* 0x0000000888887220 */ /* 0x080fe20000400000 */
[----:B------:R-:W-:Y:S01]  /*6a00*/  ISETP.LT.OR P5, PT, R29, 0x2, !P1 ;  /* 0x000000021d00780c */ /* 0x000fe20004fa1670 */
[-C--:B------:R-:W-:Y:S01]  /*6a10*/  FMUL R139, R139, R8.reuse ;  /* 0x000000088b8b7220 */ /* 0x080fe20000400000 */
[----:B------:R-:W-:Y:S01]  /*6a20*/  F2FP.SATFINITE.E5M2.F32.PACK_AB_MERGE_C R143, RZ, R143, RZ ;  /* 0x0000008fff8f723e */ /* 0x000fe200048060ff */
[----:B------:R-:W-:Y:S01]  /*6a30*/  FMUL R134, R134, R8 ;  /* 0x0000000886867220 */ /* 0x000fe20000400000 */
[----:B------:R-:W-:Y:S01]  /*6a40*/  F2FP.SATFINITE.E5M2.F32.PACK_AB_MERGE_C R7, RZ, R138, RZ ;  /* 0x0000008aff07723e */ /* 0x000fe200048060ff */
[-C--:B------:R-:W-:Y:S01]  /*6a50*/  FMUL R137, R137, R8.reuse ;  /* 0x0000000889897220 */ /* 0x080fe20000400000 */
[C---:B------:R-:W-:Y:S01]  /*6a60*/  ISETP.LT.OR P3, PT, R29.reuse, 0x1, !P0 ;  /* 0x000000011d00780c */ /* 0x040fe20004761670 */
[-C--:B------:R-:W-:Y:S01]  /*6a70*/  FMUL R132, R132, R8.reuse ;  /* 0x0000000884847220 */ /* 0x080fe20000400000 */
[----:B------:R-:W-:Y:S01]  /*6a80*/  ISETP.LT.OR P6, PT, R29, 0xa, !P1 ;  /* 0x0000000a1d00780c */ /* 0x000fe20004fc1670 */
[-C--:B------:R-:W-:Y:S01]  /*6a90*/  FMUL R135, R135, R8.reuse ;  /* 0x0000000887877220 */ /* 0x080fe20000400000 */
[----:B------:R-:W-:Y:S01]  /*6aa0*/  F2FP.SATFINITE.E5M2.F32.PACK_AB_MERGE_C R141, RZ, R141, RZ ;  /* 0x0000008dff8d723e */ /* 0x000fe200048060ff */
[----:B------:R-:W-:Y:S01]  /*6ab0*/  @!P4 STG.E.U8 desc[UR16][R12.64], R143 ;  /* 0x0000008f0c00c986 */ /* 0x000fe2000c101110 */
[C---:B------:R-:W-:Y:S01]  /*6ac0*/  ISETP.LT.OR P4, PT, R29.reuse, 0x2, !P0 ;  /* 0x000000021d00780c */ /* 0x040fe20004781670 */
[----:B------:R-:W-:Y:S01]  /*6ad0*/  FMUL R130, R130, R8 ;  /* 0x0000000882827220 */ /* 0x000fe20000400000 */
[----:B------:R-:W-:Y:S01]  /*6ae0*/  F2FP.SATFINITE.E5M2.F32.PACK_AB_MERGE_C R25, RZ, R136, RZ ;  /* 0x00000088ff19723e */ /* 0x000fe200048060ff */
[----:B------:R0:W-:Y:S01]  /*6af0*/  @!P5 STG.E.U8 desc[UR16][R12.64+0x1], R7 ;  /* 0x000001070c00d986 */ /* 0x0001e2000c101110 */
[----:B------:R-:W-:Y:S01]  /*6b00*/  ISETP.LT.OR P5, PT, R29, 0x9, !P1 ;  /* 0x000000091d00780c */ /* 0x000fe20004fa1670 */
[-C--:B------:R-:W-:Y:S01]  /*6b10*/  FMUL R133, R133, R8.reuse ;  /* 0x0000000885857220 */ /* 0x080fe20000400000 */
[----:B------:R-:W-:Y:S01]  /*6b20*/  F2FP.SATFINITE.E5M2.F32.PACK_AB_MERGE_C R139, RZ, R139, RZ ;  /* 0x0000008bff8b723e */ /* 0x000fe200048060ff */
[----:B------:R-:W-:Y:S01]  /*6b30*/  @!P3 STG.E.U8 desc[UR16][R10.64], R141 ;  /* 0x0000008d0a00b986 */ /* 0x000fe2000c101110 */
[----:B------:R-:W-:Y:S01]  /*6b40*/  ISETP.LT.OR P3, PT, R29, 0x9, !P0 ;  /* 0x000000091d00780c */ /* 0x000fe20004761670 */
[-C--:B------:R-:W-:Y:S01]  /*6b50*/  FMUL R128, R128, R8.reuse ;  /* 0x0000000880807220 */ /* 0x080fe20000400000 */
[----:B------:R-:W-:Y:S01]  /*6b60*/  F2FP.SATFINITE.E5M2.F32.PACK_AB_MERGE_C R137, RZ, R137, RZ ;  /* 0x00000089ff89723e */ /* 0x000fe200048060ff */
[-C--:B------:R-:W-:Y:S01]  /*6b70*/  FMUL R131, R131, R8.reuse ;  /* 0x0000000883837220 */ /* 0x080fe20000400000 */
[----:B------:R-:W-:Y:S01]  /*6b80*/  F2FP.SATFINITE.E5M2.F32.PACK_AB_MERGE_C R135, RZ, R135, RZ ;  /* 0x00000087ff87723e */ /* 0x000fe200048060ff */
[----:B------:R1:W-:Y:S01]  /*6b90*/  @!P4 STG.E.U8 desc[UR16][R10.64+0x1], R25 ;  /* 0x000001190a00c986 */ /* 0x0003e2000c101110 */
[C---:B------:R-:W-:Y:S01]  /*6ba0*/  ISETP.LT.OR P4, PT, R29.reuse, 0xa, !P0 ;  /* 0x0000000a1d00780c */ /* 0x040fe20004781670 */
[----:B------:R-:W-:Y:S01]  /*6bb0*/  FMUL R126, R126, R8 ;  /* 0x000000087e7e7220 */ /* 0x000fe20000400000 */
[----:B0-----:R-:W-:Y:S01]  /*6bc0*/  F2FP.SATFINITE.E5M2.F32.PACK_AB_MERGE_C R7, RZ, R134, RZ ;  /* 0x00000086ff07723e */ /* 0x001fe200048060ff */
[----:B------:R-:W-:Y:S01]  /*6bd0*/  @!P5 STG.E.U8 desc[UR16][R12.64+0x8], R139 ;  /* 0x0000088b0c00d986 */ /* 0x000fe2000c101110 */
[----:B------:R-:W-:Y:S01]  /*6be0*/  ISETP.LT.OR P5, PT, R29, 0x11, !P1 ;  /* 0x000000111d00780c */ /* 0x000fe20004fa1670 */
[-C--:B------:R-:W-:Y:S01]  /*6bf0*/  FMUL R129, R129, R8.reuse ;  /* 0x0000000881817220 */ /* 0x080fe20000400000 */
[----:B------:R-:W-:Y:S01]  /*6c00*/  F2FP.SATFINITE.E5M2.F32.PACK_AB_MERGE_C R133, RZ, R133, RZ ;  /* 0x00000085ff85723e */ /* 0x000fe200048060ff */
[----:B------:R0:W-:Y:S01]  /*6c10*/  @!P6 STG.E.U8 desc[UR16][R12.64+0x9], R7 ;  /* 0x000009070c00e986 */ /* 0x0001e2000c101110 */
[----:B------:R-:W-:Y:S01]  /*6c20*/  ISETP.LT.OR P6, PT, R29, 0x12, !P1 ;  /* 0x000000121d00780c */ /* 0x000fe20004fc1670 */
[----:B------:R-:W-:Y:S01]  /*6c30*/  FMUL R124, R124, R8 ;  /* 0x000000087c7c7220 */ /* 0x000fe20000400000 */
[----:B------:R-:W-:Y:S01]  /*6c40*/  F2FP.SATFINITE.E5M2.F32.PACK_AB_MERGE_C R131, RZ, R131, RZ ;  /* 0x00000083ff83723e */ /* 0x000fe200048060ff */
[----:B------:R-:W-:Y:S01]  /*6c50*/  @!P3 STG.E.U8 desc[UR16][R10.64+0x8], R137 ;  /* 0x000008890a00b986 */ /* 0x000fe2000c101110 */
[----:B-1----:R-:W-:Y:S01]  /*6c60*/  F2FP.SATFINITE.E5M2.F32.PACK_AB_MERGE_C R25, RZ, R132, RZ ;  /* 0x00000084ff19723e */ /* 0x002fe200048060ff */
[-C--:B------:R-:W-:Y:S01]  /*6c70*/  FMUL R127, R127, R8.reuse ;  /* 0x000000087f7f7220 */ /* 0x080fe20000400000 */
[C---:B------:R-:W-:Y:S01]  /*6c80*/  ISETP.LT.OR P3, PT, R29.reuse, 0x11, !P0 ;  /* 0x000000111d00780c */ /* 0x040fe20004761670 */
[-C--:B------:R-:W-:Y:S01]  /*6c90*/  FMUL R122, R122, R8.reuse ;  /* 0x000000087a7a7220 */ /* 0x080fe20000400000 */
[----:B------:R-:W-:Y:S01]  /*6ca0*/  F2FP.SATFINITE.E5M2.F32.PACK_AB_MERGE_C R129, RZ, R129, RZ ;  /* 0x00000081ff81723e */ /* 0x000fe200048060ff */
[----:B------:R1:W-:Y:S01]  /*6cb0*/  @!P4 STG.E.U8 desc[UR16][R10.64+0x9], R25 ;  /* 0x000009190a00c986 */ /* 0x0003e2000c101110 */
[----:B------:R-:W-:Y:S01]  /*6cc0*/  ISETP.LT.OR P4, PT, R29, 0x12, !P0 ;  /* 0x000000121d00780c */ /* 0x000fe20004781670 */
[----:B------:R-:W-:Y:S01]  /*6cd0*/  FMUL R125, R125, R8 ;  /* 0x000000087d7d7220 */ /* 0x000fe20000400000 */
[----:B0-----:R-:W-:Y:S01]  /*6ce0*/  F2FP.SATFINITE.E5M2.F32.PACK_AB_MERGE_C R7, RZ, R130, RZ ;  /* 0x00000082ff07723e */ /* 0x001fe200048060ff */
[----:B------:R-:W-:Y:S01]  /*6cf0*/  @!P5 STG.E.U8 desc[UR16][R12.64+0x10], R135 ;  /* 0x000010870c00d986 */ /* 0x000fe2000c101110 */
[C---:B------:R-:W-:Y:S01]  /*6d00*/  ISETP.LT.OR P5, PT, R29.reuse, 0x19, !P1 ;  /* 0x000000191d00780c */ /* 0x040fe20004fa1670 */
[-C--:B------:R-:W-:Y:S01]  /*6d10*/  FMUL R120, R120, R8.reuse ;  /* 0x0000000878787220 */ /* 0x080fe20000400000 */
[----:B------:R-:W-:Y:S01]  /*6d20*/  F2FP.SATFINITE.E5M2.F32.PACK_AB_MERGE_C R127, RZ, R127, RZ ;  /* 0x0000007fff7f723e */ /* 0x000fe200048060ff */
[----:B------:R0:W-:Y:S01]  /*6d30*/  @!P6 STG.E.U8 desc[UR16][R12.64+0x11], R7 ;  /* 0x000011070c00e986 */ /* 0x0001e2000c101110 */
[----:B------:R-:W-:Y:S01]  /*6d40*/  ISETP.LT.OR P6, PT, R29, 0x1a, !P1 ;  /* 0x0000001a1d00780c */ /* 0x000fe20004fc1670 */
[-C--:B------:R-:W-:Y:S01]  /*6d50*/  FMUL R123, R123, R8.reuse ;  /* 0x000000087b7b7220 */ /* 0x080fe20000400000 */
[----:B------:R-:W-:Y:S01]  /*6d60*/  FMUL R118, R118, R8 ;  /* 0x0000000876767220 */ /* 0x000fe20000400000 */
[----:B-1----:R-:W-:Y:S01]  /*6d70*/  F2FP.SATFINITE.E5M2.F32.PACK_AB_MERGE_C R25, RZ, R128, RZ ;  /* 0x00000080ff19723e */ /* 0x002fe200048060ff */
[----:B------:R-:W-:Y:S01]  /*6d80*/  @!P3 STG.E.U8 desc[UR16][R10.64+0x10], R133 ;  /* 0x000010850a00b986 */ /* 0x000fe2000c101110 */
[----:B------:R-:W-:Y:S01]  /*6d90*/  ISETP.LT.OR P3, PT, R29, 0x19, !P0 ;  /* 0x000000191d00780c */ /* 0x000fe20004761670 */
        /* <DEDUP_REMOVED lines=35> */
[----:B------:R-:W-:Y:S01]  /*6fd0*/  ISETP.LT.OR P3, PT, R29, 0x29, !P0 ;  /* 0x000000291d00780c */ /* 0x000fe20004761670 */
[-C--:B------:R-:W-:Y:S01]  /*6fe0*/  FMUL R111, R111, R8.reuse ;  /* 0x000000086f6f7220 */ /* 0x080fe20000400000 */
[-C--:B------:R-:W-:Y:S01]  /*6ff0*/  FMUL R106, R106, R8.reuse ;  /* 0x000000086a6a7220 */ /* 0x080fe20000400000 */
        /* <DEDUP_REMOVED lines=104> */
[----:B------:R-:W-:-:S02]  /*7680*/  ISETP.LT.OR P3, PT, R29, 0x59, !P0 ;  /* 0x000000591d00780c */ /* 0x000fc40004761670 */
[----:B------:R-:W-:Y:S01]  /*7690*/  F2FP.SATFINITE.E5M2.F32.PACK_AB_MERGE_C R21, RZ, R21, RZ ;  /* 0x00000015ff15723e */ /* 0x000fe200048060ff */
[----:B------:R1:W-:Y:S01]  /*76a0*/  @!P4 STG.E.U8 desc[UR16][R10.64+0x51], R25 ;  /* 0x000051190a00c986 */ /* 0x0003e2000c101110 */
[C---:B------:R-:W-:Y:S02]  /*76b0*/  ISETP.LT.OR P4, PT, R29.reuse, 0x5a, !P0 ;  /* 0x0000005a1d00780c */ /* 0x040fe40004781670 */
[----:B0-----:R-:W-:Y:S01]  /*76c0*/  F2FP.SATFINITE.E5M2.F32.PACK_AB_MERGE_C R7, RZ, R94, RZ ;  /* 0x0000005eff07723e */ /* 0x001fe200048060ff */
[----:B------:R-:W-:Y:S01]  /*76d0*/  @!P5 STG.E.U8 desc[UR16][R12.64+0x58], R99 ;  /* 0x000058630c00d986 */ /* 0x000fe2000c101110 */
[C---:B------:R-:W-:Y:S02]  /*76e0*/  ISETP.LT.OR P5, PT, R29.reuse, 0x61, !P1 ;  /* 0x000000611d00780c */ /* 0x040fe40004fa1670 */
[----:B------:R-:W-:Y:S01]  /*76f0*/  F2FP.SATFINITE.E5M2.F32.PACK_AB_MERGE_C R15, RZ, R15, RZ ;  /* 0x0000000fff0f723e */ /* 0x000fe200048060ff */
[----:B------:R0:W-:Y:S01]  /*7700*/  @!P6 STG.E.U8 desc[UR16][R12.64+0x59], R7 ;  /* 0x000059070c00e986 */ /* 0x0001e2000c101110 */
[----:B------:R-:W-:-:S02]  /*7710*/  ISETP.LT.OR P6, PT, R29, 0x62, !P1 ;  /* 0x000000621d00780c */ /* 0x000fc40004fc1670 */
[----:B------:R-:W-:Y:S01]  /*7720*/  F2FP.SATFINITE.E5M2.F32.PACK_AB_MERGE_C R17, RZ, R17, RZ ;  /* 0x00000011ff11723e */ /* 0x000fe200048060ff */
[----:B------:R-:W-:Y:S01]  /*7730*/  @!P3 STG.E.U8 desc[UR16][R10.64+0x58], R97 ;  /* 0x000058610a00b986 */ /* 0x000fe2000c101110 */
[----:B-1----:R-:W-:Y:S02]  /*7740*/  F2FP.SATFINITE.E5M2.F32.PACK_AB_MERGE_C R25, RZ, R92, RZ ;  /* 0x0000005cff19723e */ /* 0x002fe400048060ff */
[----:B------:R-:W-:-:S03]  /*7750*/  ISETP.LT.OR P3, PT, R29, 0x61, !P0 ;  /* 0x000000611d00780c */ /* 0x000fc60004761670 */
[----:B------:R1:W-:Y:S01]  /*7760*/  @!P4 STG.E.U8 desc[UR16][R10.64+0x59], R25 ;  /* 0x000059190a00c986 */ /* 0x0003e2000c101110 */
[C---:B------:R-:W-:Y:S02]  /*7770*/  ISETP.LT.OR P4, PT, R29.reuse, 0x62, !P0 ;  /* 0x000000621d00780c */ /* 0x040fe40004781670 */
[----:B0-----:R-:W-:Y:S01]  /*7780*/  F2FP.SATFINITE.E5M2.F32.PACK_AB_MERGE_C R7, RZ, R90, RZ ;  /* 0x0000005aff07723e */ /* 0x001fe200048060ff */
[----:B------:R-:W-:Y:S01]  /*7790*/  @!P5 STG.E.U8 desc[UR16][R12.64+0x60], R93 ;  /* 0x0000605d0c00d986 */ /* 0x000fe2000c101110 */
[----:B------:R-:W-:-:S03]  /*77a0*/  ISETP.LT.OR P5, PT, R29, 0x69, !P1 ;  /* 0x000000691d00780c */ /* 0x000fc60004fa1670 */
[----:B------:R0:W-:Y:S01]  /*77b0*/  @!P6 STG.E.U8 desc[UR16][R12.64+0x61], R7 ;  /* 0x000061070c00e986 */ /* 0x0001e2000c101110 */
[C---:B------:R-:W-:Y:S02]  /*77c0*/  ISETP.LT.OR P6, PT, R29.reuse, 0x6a, !P1 ;  /* 0x0000006a1d00780c */ /* 0x040fe40004fc1670 */
[----:B-1----:R-:W-:Y:S01]  /*77d0*/  F2FP.SATFINITE.E5M2.F32.PACK_AB_MERGE_C R25, RZ, R88, RZ ;  /* 0x00000058ff19723e */ /* 0x002fe200048060ff */
[----:B------:R-:W-:Y:S01]  /*77e0*/  @!P3 STG.E.U8 desc[UR16][R10.64+0x60], R95 ;  /* 0x0000605f0a00b986 */ /* 0x000fe2000c101110 */
        /* <DEDUP_REMOVED lines=11> */
[----:B------:R-:W-:Y:S01]  /*78a0*/  @!P4 STG.E.U8 desc[UR16][R10.64+0x69], R25 ;  /* 0x000069190a00c986 */ /* 0x000fe2000c101110 */
[C---:B------:R-:W-:Y:S02]  /*78b0*/  ISETP.LT.OR P4, PT, R29.reuse, 0x79, !P1 ;  /* 0x000000791d00780c */ /* 0x040fe40004f81670 */
[C---:B------:R-:W-:Y:S01]  /*78c0*/  ISETP.LT.OR P1, PT, R29.reuse, 0x7a, !P1 ;  /* 0x0000007a1d00780c */ /* 0x040fe20004f21670 */
[----:B------:R1:W-:Y:S01]  /*78d0*/  @!P5 STG.E.U8 desc[UR16][R12.64+0x70], R23 ;  /* 0x000070170c00d986 */ /* 0x0003e2000c101110 */
[C---:B------:R-:W-:Y:S02]  /*78e0*/  ISETP.LT.OR P5, PT, R29.reuse, 0x72, !P0 ;  /* 0x000000721d00780c */ /* 0x040fe400047a1670 */
[----:B0-----:R-:W-:Y:S01]  /*78f0*/  F2FP.SATFINITE.E5M2.F32.PACK_AB_MERGE_C R7, RZ, R18, RZ ;  /* 0x00000012ff07723e */ /* 0x001fe200048060ff */
[----:B------:R0:W-:Y:S01]  /*7900*/  @!P6 STG.E.U8 desc[UR16][R12.64+0x71], R19 ;  /* 0x000071130c00e986 */ /* 0x0001e2000c101110 */
[C---:B------:R-:W-:Y:S02]  /*7910*/  ISETP.LT.OR P6, PT, R29.reuse, 0x79, !P0 ;  /* 0x000000791d00780c */ /* 0x040fe400047c1670 */
[----:B------:R-:W-:Y:S01]  /*7920*/  ISETP.LT.OR P0, PT, R29, 0x7a, !P0 ;  /* 0x0000007a1d00780c */ /* 0x000fe20004701670 */
[----:B------:R2:W-:Y:S01]  /*7930*/  @!P3 STG.E.U8 desc[UR16][R10.64+0x70], R21 ;  /* 0x000070150a00b986 */ /* 0x0005e2000c101110 */
[----:B-1----:R-:W-:-:S05]  /*7940*/  F2FP.SATFINITE.E5M2.F32.PACK_AB_MERGE_C R23, RZ, R16, RZ ;  /* 0x00000010ff17723e */ /* 0x002fca00048060ff */
[----:B------:R2:W-:Y:S01]  /*7950*/  @!P5 STG.E.U8 desc[UR16][R10.64+0x71], R7 ;  /* 0x000071070a00d986 */ /* 0x0005e2000c101110 */
[----:B0-----:R-:W-:-:S03]  /*7960*/  F2FP.SATFINITE.E5M2.F32.PACK_AB_MERGE_C R19, RZ, R14, RZ ;  /* 0x0000000eff13723e */ /* 0x001fc600048060ff */
[----:B------:R2:W-:Y:S04]  /*7970*/  @!P4 STG.E.U8 desc[UR16][R12.64+0x78], R15 ;  /* 0x0000780f0c00c986 */ /* 0x0005e8000c101110 */
[----:B------:R2:W-:Y:S04]  /*7980*/  @!P1 STG.E.U8 desc[UR16][R12.64+0x79], R19 ;  /* 0x000079130c009986 */ /* 0x0005e8000c101110 */
[----:B------:R2:W-:Y:S04]  /*7990*/  @!P6 STG.E.U8 desc[UR16][R10.64+0x78], R17 ;  /* 0x000078110a00e986 */ /* 0x0005e8000c101110 */
[----:B------:R2:W-:Y:S02]  /*79a0*/  @!P0 STG.E.U8 desc[UR16][R10.64+0x79], R23 ;  /* 0x000079170a008986 */ /* 0x0005e4000c101110 */
.L_x_167:
[----:B------:R-:W-:Y:S05]  /*79b0*/  BSYNC B0 ;  /* 0x0000000000007941 */ /* 0x000fea0003800000 */
.L_x_37:
[----:B------:R-:W-:Y:S01]  /*79c0*/  ULDC UR6, c[0x0][0xc] ;  /* 0x0000030000067ab9 */ /* 0x000fe20000000800 */
[----:B------:R-:W-:Y:S01]  /*79d0*/  ULDC UR7, c[0x0][0x10] ;  /* 0x0000040000077ab9 */ /* 0x000fe20000000800 */
[----:B0-2--5:R-:W0:Y:S01]  /*79e0*/  LDC R7, c[0x0][0x14] ;  /* 0x00000500ff077b82 */ /* 0x025e220000000800 */
[----:B------:R-:W-:Y:S01]  /*79f0*/  UIMAD.WIDE.U32 UR6, UR6, UR7, URZ ;  /* 0x00000007060672a5 */ /* 0x000fe2000f8e003f */
[----:B----4-:R-:W-:Y:S01]  /*7a00*/  PRMT R10, RZ, 0x7610, R10 ;  /* 0x00007610ff0a7816 */ /* 0x010fe2000000000a */
[----:B------:R-:W-:-:S04]  /*7a10*/  IMAD.MOV.U32 R11, RZ, RZ, -0x1 ;  /* 0xffffffffff0b7424 */ /* 0x000fc800078e00ff */
[----:B0-----:R-:W-:-:S04]  /*7a20*/  IMAD.WIDE.U32 R2, R7, UR6, R2 ;  /* 0x0000000607027c25 */ /* 0x001fc8000f8e0002 */
[----:B------:R-:W-:Y:S01]  /*7a30*/  IMAD R7, R7, UR7, RZ ;  /* 0x0000000707077c24 */ /* 0x000fe2000f8e02ff */
[----:B------:R-:W-:Y:S02]  /*7a40*/  ULDC.64 UR6, c[0x0][0x650] ;  /* 0x0001940000067ab9 */ /* 0x000fe40000000a00 */
[----:B------:R-:W-:Y:S01]  /*7a50*/  ISETP.GE.U32.AND P0, PT, R2, UR6, PT ;  /* 0x0000000602007c0c */ /* 0x000fe2000bf06070 */
[----:B------:R-:W-:Y:S02]  /*7a60*/  IMAD.IADD R3, R3, 0x1, R7 ;  /* 0x0000000103037824 */ /* 0x000fe400078e0207 */
[----:B------:R-:W-:-:S03]  /*7a70*/  IMAD.MOV.U32 R7, RZ, RZ, -0x1 ;  /* 0xffffffffff077424 */ /* 0x000fc600078e00ff */
[----:B------:R-:W-:-:S13]  /*7a80*/  ISETP.GE.U32.AND.EX P0, PT, R3, UR7, PT, P0 ;  /* 0x0000000703007c0c */ /* 0x000fda000bf06100 */
[----:B------:R-:W-:Y:S05]  /*7a90*/  @P0 BRA `(.L_x_168) ;  /* 0x0000000400600947 */ /* 0x000fea0003800000 */
[----:B------:R-:W0:Y:S01]  /*7aa0*/  S2R R22, SR_CTAID.X ;  /* 0x0000000000167919 */ /* 0x000e220000002500 */
[----:B------:R-:W2:Y:S01]  /*7ab0*/  LDC.64 R16, c[0x0][0x628] ;  /* 0x00018a00ff107b82 */ /* 0x000ea20000000a00 */
[----:B------:R-:W-:Y:S01]  /*7ac0*/  ULDC UR6, c[0x0][0x150] ;  /* 0x0000540000067ab9 */ /* 0x000fe20000000800 */
[----:B------:R-:W-:Y:S01]  /*7ad0*/  IMAD.MOV.U32 R14, RZ, RZ, R2 ;  /* 0x000000ffff0e7224 */ /* 0x000fe200078e0002 */
[----:B------:R-:W4:Y:S01]  /*7ae0*/  S2R R24, SR_CTAID.Y ;  /* 0x0000000000187919 */ /* 0x000f220000002600 */
[----:B------:R-:W-:-:S04]  /*7af0*/  IMAD.MOV.U32 R15, RZ, RZ, R3 ;  /* 0x000000ffff0f7224 */ /* 0x000fc800078e0003 */
[----:B------:R-:W1:Y:S08]  /*7b00*/  LDC R25, c[0x0][0x144] ;  /* 0x00005100ff197b82 */ /* 0x000e700000000800 */
[----:B------:R-:W1:Y:S08]  /*7b10*/  LDC R18, c[0x0][0x630] ;  /* 0x00018c00ff127b82 */ /* 0x000e700000000800 */
[----:B------:R-:W1:Y:S01]  /*7b20*/  LDC.64 R20, c[0x0][0x620] ;  /* 0x00018800ff147b82 */ /* 0x000e620000000a00 */
[----:B--2---:R-:W-:-:S04]  /*7b30*/  ISETP.NE.U32.AND P0, PT, R16, RZ, PT ;  /* 0x000000ff1000720c */ /* 0x004fc80003f05070 */
[----:B------:R-:W-:Y:S02]  /*7b40*/  ISETP.NE.AND.EX P0, PT, R17, RZ, PT, P0 ;  /* 0x000000ff1100720c */ /* 0x000fe40003f05300 */
[----:B0-----:R-:W-:-:S05]  /*7b50*/  I2FP.F32.U32 R7, R22 ;  /* 0x0000001600077245 */ /* 0x001fca0000201000 */
[----:B------:R-:W-:-:S04]  /*7b60*/  FMUL R7, R7, UR6 ;  /* 0x0000000607077c20 */ /* 0x000fc80008400000 */
[----:B------:R0:W2:Y:S02]  /*7b70*/  F2I.U32.TRUNC.NTZ R23, R7 ;  /* 0x0000000700177305 */ /* 0x0000a4000020f000 */
[----:B----4-:R-:W-:Y:S05]  /*7b80*/  @!P0 BRA `(.L_x_169) ;  /* 0x0000000000288947 */ /* 0x010fea0003800000 */
[----:B0-----:R-:W0:Y:S02]  /*7b90*/  LDC R7, c[0x0][0x634] ;  /* 0x00018d00ff077b82 */ /* 0x001e240000000800 */
        /* <DEDUP_REMOVED lines=9> */
.L_x_169:
[-CC-:B-1----:R-:W-:Y:S01]  /*7c30*/  SHF.R.U64 R19, R14, R18.reuse, R15.reuse ;  /* 0x000000120e137219 */ /* 0x182fe2000000120f */
[----:B------:R-:W1:Y:S01]  /*7c40*/  LDC.64 R30, c[0x0][0x640] ;  /* 0x00019000ff1e7b82 */ /* 0x000e620000000a00 */
[----:B0-----:R-:W-:Y:S01]  /*7c50*/  SHF.R.U32.HI R7, RZ, R18, R15 ;  /* 0x00000012ff077219 */ /* 0x001fe2000001160f */
[----:B--2---:R-:W-:Y:S01]  /*7c60*/  IMAD.MOV R23, RZ, RZ, -R23 ;  /* 0x000000ffff177224 */ /* 0x004fe200078e0a17 */
[----:B------:R-:W-:Y:S01]  /*7c70*/  IADD3 R13, P0, RZ, -R19, RZ ;  /* 0x80000013ff0d7210 */ /* 0x000fe20007f1e0ff */
[----:B------:R-:W-:Y:S02]  /*7c80*/  ULDC UR6, c[0x0][0x154] ;  /* 0x0000550000067ab9 */ /* 0x000fe40000000800 */
[----:B------:R-:W-:Y:S02]  /*7c90*/  IMAD R25, R25, R23, R22 ;  /* 0x0000001719197224 */ /* 0x000fe400078e0216 */
[----:B------:R-:W0:Y:S01]  /*7ca0*/  LDC R14, c[0x0][0x618] ;  /* 0x00018600ff0e7b82 */ /* 0x000e220000000800 */
[----:B------:R-:W-:-:S02]  /*7cb0*/  IMAD.X R7, RZ, RZ, ~R7, P0 ;  /* 0x000000ffff077224 */ /* 0x000fc400000e0e07 */
[----:B------:R-:W-:-:S04]  /*7cc0*/  IMAD.WIDE.U32 R10, R13, R20, R2 ;  /* 0x000000140d0a7225 */ /* 0x000fc800078e0002 */
[----:B------:R-:W-:Y:S01]  /*7cd0*/  IMAD R12, R7, R20, RZ ;  /* 0x00000014070c7224 */ /* 0x000fe200078e02ff */
[----:B---3--:R-:W2:Y:S03]  /*7ce0*/  LDC R26, c[0x0][0x608] ;  /* 0x00018200ff1a7b82 */ /* 0x008ea60000000800 */
[----:B------:R-:W-:Y:S02]  /*7cf0*/  IMAD R7, R13, R21, R12 ;  /* 0x000000150d077224 */ /* 0x000fe400078e020c */
[----:B------:R-:W-:Y:S02]  /*7d00*/  IMAD.MOV.U32 R13, RZ, RZ, 0x1 ;  /* 0x00000001ff0d7424 */ /* 0x000fe400078e00ff */
[----:B------:R-:W-:Y:S01]  /*7d10*/  IMAD.IADD R7, R11, 0x1, R7 ;  /* 0x000000010b077824 */ /* 0x000fe200078e0207 */
[----:B------:R-:W3:Y:S01]  /*7d20*/  LDC R28, c[0x0][0x658] ;  /* 0x00019600ff1c7b82 */ /* 0x000ee20000000800 */
[----:B------:R-:W-:-:S02]  /*7d30*/  I2FP.F32.U32 R11, R24 ;  /* 0x00000018000b7245 */ /* 0x000fc40000201000 */
[----:B-1----:R-:W-:-:S03]  /*7d40*/  ISETP.NE.U32.AND P0, PT, R30, RZ, PT ;  /* 0x000000ff1e00720c */ /* 0x002fc60003f05070 */
[----:B------:R-:W-:Y:S01]  /*7d50*/  FMUL R12, R11, UR6 ;  /* 0x000000060b0c7c20 */ /* 0x000fe20008400000 */
[----:B------:R-:W-:Y:S01]  /*7d60*/  ISETP.NE.AND.EX P0, PT, R31, RZ, PT, P0 ;  /* 0x000000ff1f00720c */ /* 0x000fe20003f05300 */
[----:B------:R-:W1:Y:S01]  /*7d70*/  LDC R23, c[0x0][0x148] ;  /* 0x00005200ff177b82 */ /* 0x000e620000000800 */
[-CC-:B0-----:R-:W-:Y:S01]  /*7d80*/  SHF.R.U64 R18, R10, R14.reuse, R7.reuse ;  /* 0x0000000e0a127219 */ /* 0x181fe20000001207 */
[----:B------:R0:W4:Y:S01]  /*7d90*/  F2I.U32.TRUNC.NTZ R20, R12 ;  /* 0x0000000c00147305 */ /* 0x000122000020f000 */
[----:B------:R-:W-:Y:S01]  /*7da0*/  SHF.R.U32.HI R7, RZ, R14, R7 ;  /* 0x0000000eff077219 */ /* 0x000fe20000011607 */
[----:B------:R-:W-:-:S04]  /*7db0*/  IMAD.MOV.U32 R11, RZ, RZ, -0x1 ;  /* 0xffffffffff0b7424 */ /* 0x000fc800078e00ff */
[----:B------:R-:W0:Y:S01]  /*7dc0*/  LDC R22, c[0x0][0x600] ;  /* 0x00018000ff167b82 */ /* 0x000e220000000800 */
[-CC-:B--2---:R-:W-:Y:S02]  /*7dd0*/  SHF.R.U64 R16, R18, R26.reuse, R7.reuse ;  /* 0x0000001a12107219 */ /* 0x184fe40000001207 */
[----:B------:R-:W-:-:S05]  /*7de0*/  SHF.R.U32.HI R7, RZ, R26, R7 ;  /* 0x0000001aff077219 */ /* 0x000fca0000011607 */
[----:B------:R-:W2:Y:S01]  /*7df0*/  LDC R29, c[0x0][0x648] ;  /* 0x00019200ff1d7b82 */ /* 0x000ea20000000800 */
[-C--:B---3--:R-:W-:Y:S02]  /*7e00*/  SHF.L.U32 R10, R11, R28.reuse, RZ ;  /* 0x0000001c0b0a7219 */ /* 0x088fe400000006ff */
[--C-:B------:R-:W-:Y:S02]  /*7e10*/  SHF.R.U64 R21, R16, R28, R7.reuse ;  /* 0x0000001c10157219 */ /* 0x100fe40000001207 */
[----:B------:R-:W-:Y:S02]  /*7e20*/  LOP3.LUT R27, RZ, R10, RZ, 0x33, !PT ;  /* 0x0000000aff1b7212 */ /* 0x000fe400078e33ff */
[-C--:B------:R-:W-:Y:S01]  /*7e30*/  SHF.R.U32.HI R11, RZ, R28.reuse, R7 ;  /* 0x0000001cff0b7219 */ /* 0x080fe20000011607 */
[----:B------:R-:W3:Y:S01]  /*7e40*/  LDC R32, c[0x0][0x638] ;  /* 0x00018e00ff207b82 */ /* 0x000ee20000000800 */
[----:B------:R-:W-:Y:S01]  /*7e50*/  SHF.L.U32 R26, R13, R28, RZ ;  /* 0x0000001c0d1a7219 */ /* 0x000fe200000006ff */
[----:B------:R-:W-:-:S06]  /*7e60*/  IMAD.MOV.U32 R10, RZ, RZ, R21 ;  /* 0x000000ffff0a7224 */ /* 0x000fcc00078e0015 */
[----:B------:R-:W0:Y:S01]  /*7e70*/  LDC R33, c[0x0][0x610] ;  /* 0x00018400ff217b82 */ /* 0x000e220000000800 */
[----:B----4-:R-:W-:Y:S05]  /*7e80*/  @!P0 BRA `(.L_x_170) ;  /* 0x0000000000288947 */ /* 0x010fea0003800000 */
[----:B------:R-:W4:Y:S02]  /*7e90*/  LDC R10, c[0x0][0x64c] ;  /* 0x00019300ff0a7b82 */ /* 0x000f240000000800 */
[----:B----4-:R-:W-:-:S05]  /*7ea0*/  IADD3 R7, P0, R21, R10, RZ ;  /* 0x0000000a15077210 */ /* 0x010fca0007f1e0ff */
[----:B------:R-:W-:-:S04]  /*7eb0*/  IMAD.X R17, RZ, RZ, R11, P0 ;  /* 0x000000ffff117224 */ /* 0x000fc800000e060b */
[----:B------:R-:W-:-:S04]  /*7ec0*/  IMAD.WIDE.U32 R10, R17, R30, RZ ;  /* 0x0000001e110a7225 */ /* 0x000fc800078e00ff */
[----:B0-----:R-:W-:-:S04]  /*7ed0*/  IMAD.WIDE.U32 R12, P0, R7, R31, R10 ;  /* 0x0000001f070c7225 */ /* 0x001fc8000780000a */
[----:B------:R-:W-:-:S04]  /*7ee0*/  IMAD.WIDE.U32 R10, R7, R30, RZ ;  /* 0x0000001e070a7225 */ /* 0x000fc800078e00ff */
[----:B------:R-:W-:Y:S01]  /*7ef0*/  IMAD.X R15, RZ, RZ, RZ, P0 ;  /* 0x000000ffff0f7224 */ /* 0x000fe200000e06ff */
[----:B------:R-:W-:Y:S01]  /*7f00*/  IADD3 RZ, P0, R11, R12, RZ ;  /* 0x0000000c0bff7210 */ /* 0x000fe20007f1e0ff */
[----:B------:R-:W-:-:S04]  /*7f10*/  IMAD.MOV.U32 R14, RZ, RZ, R13 ;  /* 0x000000ffff0e7224 */ /* 0x000fc800078e000d */
[----:B------:R-:W-:-:S08]  /*7f20*/  IMAD.WIDE.U32.X R10, R17, R31, R14, P0 ;  /* 0x0000001f110a7225 */ /* 0x000fd000000e040e */
.L_x_170:
[----:B--2---:R-:W-:Y:S01]  /*7f30*/  SHF.R.U64 R7, R10, R29, R11 ;  /* 0x0000001d0a077219 */ /* 0x004fe2000000120b */
[----:B0-----:R-:W-:Y:S01]  /*7f40*/  VIADD R11, R22, 0xffffffff ;  /* 0xffffffff160b7836 */ /* 0x001fe20000000000 */
[----:B------:R-:W-:Y:S01]  /*7f50*/  LOP3.LUT R28, R16, R27, RZ, 0xc0, !PT ;  /* 0x0000001b101c7212 */ /* 0x000fe200078ec0ff */
[----:B------:R-:W-:Y:S02]  /*7f60*/  IMAD.MOV R20, RZ, RZ, -R20 ;  /* 0x000000ffff147224 */ /* 0x000fe400078e0a14 */
[----:B------:R-:W-:Y:S01]  /*7f70*/  IMAD.MOV R10, RZ, RZ, -R7 ;  /* 0x000000ffff0a7224 */ /* 0x000fe200078e0a07 */
[----:B------:R-:W-:Y:S01]  /*7f80*/  LOP3.LUT R18, R18, R11, RZ, 0xc0, !PT ;  /* 0x0000000b12127212 */ /* 0x000fe200078ec0ff */
[----:B------:R-:W-:Y:S02]  /*7f90*/  IMAD R28, R26, R7, R28 ;  /* 0x000000071a1c7224 */ /* 0x000fe400078e021c */
[----:B-1----:R-:W-:Y:S02]  /*7fa0*/  @P2 IMAD R25, R23, R20, R24 ;  /* 0x0000001417192224 */ /* 0x002fe400078e0218 */
[----:B---3--:R-:W-:-:S02]  /*7fb0*/  IMAD R7, R10, R32, R21 ;  /* 0x000000200a077224 */ /* 0x008fc400078e0215 */
[----:B------:R-:W-:Y:S02]  /*7fc0*/  IMAD R28, R28, R33, R25 ;  /* 0x000000211c1c7224 */ /* 0x000fe400078e0219 */
[----:B------:R-:W-:Y:S02]  /*7fd0*/  IMAD R7, R7, R22, R18 ;  /* 0x0000001607077224 */ /* 0x000fe400078e0212 */
[----:B------:R-:W-:-:S03]  /*7fe0*/  IMAD.MOV.U32 R10, RZ, RZ, 0x1 ;  /* 0x00000001ff0a7424 */ /* 0x000fc600078e00ff */
[----:B------:R-:W-:Y:S02]  /*7ff0*/  SEL R11, R7, R28, !P2 ;  /* 0x0000001c070b7207 */ /* 0x000fe40005000000 */
[----:B------:R-:W-:Y:S01]  /*8000*/  SEL R28, R28, R7, !P2 ;  /* 0x000000071c1c7207 */ /* 0x000fe20005000000 */
[----:B------:R-:W-:-:S07]  /*8010*/  IMAD.MOV.U32 R7, RZ, RZ, R19 ;  /* 0x000000ffff077224 */ /* 0x000fce00078e0013 */
.L_x_168:
[----:B------:R-:W-:Y:S01]  /*8020*/  LOP3.LUT P0, RZ, R10, 0xff, RZ, 0xc0, !PT ;  /* 0x000000ff0aff7812 */ /* 0x000fe2000780c0ff */
[----:B------:R-:W-:-:S12]  /*8030*/  IMAD.MOV.U32 R10, RZ, RZ, R28 ;  /* 0x000000ffff0a7224 */ /* 0x000fd800078e001c */
[----:B------:R-:W-:Y:S05]  /*8040*/  @P0 BRA `(.L_x_171) ;  /* 0xffffff9000780947 */ /* 0x000fea000383ffff */
[----:B------:R-:W-:Y:S05]  /*8050*/  EXIT ;  /* 0x000000000000794d */ /* 0x000fea0003800000 */
.L_x_7:
[----:B0-----:R-:W-:Y:S01]  /*8060*/  ULDC.64 UR4, c[0x0][0x650] ;  /* 0x0001940000047ab9 */ /* 0x001fe20000000a00 */
        /* <DEDUP_REMOVED lines=25> */
.L_x_173:
[----:B------:R-:W0:Y:S01]  /*8200*/  LDC.64 R28, c[0x0][0x640] ;  /* 0x00019000ff1c7b82 */ /* 0x000e220000000a00 */
[-CC-:B------:R-:W-:Y:S01]  /*8210*/  SHF.R.U64 R21, R16, R6.reuse, R17.reuse ;  /* 0x0000000610157219 */ /* 0x180fe20000001211 */
[----:B------:R-:W-:Y:S01]  /*8220*/  IMAD.MOV.U32 R31, RZ, RZ, 0x1 ;  /* 0x00000001ff1f7424 */ /* 0x000fe200078e00ff */
[----:B------:R-:W-:Y:S02]  /*8230*/  SHF.R.U32.HI R5, RZ, R6, R17 ;  /* 0x00000006ff057219 */ /* 0x000fe40000011611 */
        /* <DEDUP_REMOVED lines=9> */
[----:B0-----:R-:W-:Y:S01]  /*82d0*/  ISETP.NE.U32.AND P0, PT, R28, RZ, PT ;  /* 0x000000ff1c00720c */ /* 0x001fe20003f05070 */
[----:B------:R-:W-:-:S03]  /*82e0*/  IMAD.MOV.U32 R11, RZ, RZ, -0x1 ;  /* 0xffffffffff0b7424 */ /* 0x000fc600078e00ff */
[----:B------:R-:W-:Y:S02]  /*82f0*/  ISETP.NE.AND.EX P0, PT, R29, RZ, PT, P0 ;  /* 0x000000ff1d00720c */ /* 0x000fe40003f05300 */
[----:B------:R-:W0:Y:S01]  /*8300*/  LDC R24, c[0x0][0x600] ;  /* 0x00018000ff187b82 */ /* 0x000e220000000800 */
[-CC-:B-1----:R-:W-:Y:S02]  /*8310*/  SHF.R.U64 R18, R10, R14.reuse, R5.reuse ;  /* 0x0000000e0a127219 */ /* 0x182fe40000001205 */
[----:B------:R-:W-:-:S05]  /*8320*/  SHF.R.U32.HI R5, RZ, R14, R5 ;  /* 0x0000000eff057219 */ /* 0x000fca0000011605 */
        /* <DEDUP_REMOVED lines=21> */
.L_x_174:
[----:B-1----:R-:W-:Y:S01]  /*8480*/  SHF.R.U64 R6, R10, R25, R11 ;  /* 0x000000190a067219 */ /* 0x002fe2000000120b */
[----:B0-----:R-:W-:Y:S01]  /*8490*/  VIADD R11, R24, 0xffffffff ;  /* 0xffffffff180b7836 */ /* 0x001fe20000000000 */
[----:B------:R-:W-:Y:S01]  /*84a0*/  SHF.L.U32 R9, R31, R26, RZ ;  /* 0x0000001a1f097219 */ /* 0x000fe200000006ff */
[----:B------:R-:W-:Y:S01]  /*84b0*/  @P2 IMAD R12, R13, R20, R8 ;  /* 0x000000140d0c2224 */ /* 0x000fe200078e0208 */
[----:B------:R-:W-:Y:S01]  /*84c0*/  LOP3.LUT R5, R22, R33, RZ, 0xc0, !PT ;  /* 0x0000002116057212 */ /* 0x000fe200078ec0ff */
[----:B------:R-:W-:Y:S01]  /*84d0*/  IMAD.MOV R10, RZ, RZ, -R6 ;  /* 0x000000ffff0a7224 */ /* 0x000fe200078e0a06 */
[----:B------:R-:W-:Y:S01]  /*84e0*/  LOP3.LUT R18, R18, R11, RZ, 0xc0, !PT ;  /* 0x0000000b12127212 */ /* 0x000fe200078ec0ff */
[----:B------:R-:W-:Y:S02]  /*84f0*/  IMAD.MOV.U32 R8, RZ, RZ, 0x1 ;  /* 0x00000001ff087424 */ /* 0x000fe400078e00ff */
[----:B------:R-:W-:Y:S02]  /*8500*/  IMAD R9, R9, R6, R5 ;  /* 0x0000000609097224 */ /* 0x000fe400078e0205 */
[----:B--2---:R-:W-:-:S02]  /*8510*/  IMAD R5, R10, R27, R23 ;  /* 0x0000001b0a057224 */ /* 0x004fc400078e0217 */
[----:B---3--:R-:W-:Y:S02]  /*8520*/  IMAD R6, R9, R30, R12 ;  /* 0x0000001e09067224 */ /* 0x008fe400078e020c */
[----:B------:R-:W-:Y:S01]  /*8530*/  IMAD R9, R5, R24, R18 ;  /* 0x0000001805097224 */ /* 0x000fe200078e0212 */
[----:B------:R-:W-:Y:S01]  /*8540*/  PRMT R5, R8, 0x7610, R5 ;  /* 0x0000761008057816 */ /* 0x000fe20000000005 */
[----:B------:R-:W-:-:S03]  /*8550*/  IMAD.MOV.U32 R16, RZ, RZ, R21 ;  /* 0x000000ffff107224 */ /* 0x000fc600078e0015 */
[----:B------:R-:W-:Y:S02]  /*8560*/  SEL R17, R9, R6, !P2 ;  /* 0x0000000609117207 */ /* 0x000fe40005000000 */
[----:B------:R-:W-:-:S07]  /*8570*/  SEL R6, R6, R9, !P2 ;  /* 0x0000000906067207 */ /* 0x000fce0005000000 */
.L_x_172:
[----:B------:R-:W-:-:S08]  /*8580*/  NOP ;  /* 0x0000000000007918 */ /* 0x000fd00000000000 */
[----:B------:R-:W0:-:S00]  /*8590*/  USETMAXREG.DEALLOC.CTAPOOL 0x28 ;  /* 0x00000028000079c8 */ /* 0x000e0000080e0500 */
[----:B0-----:R-:W-:-:S13]  /*85a0*/  ISETP.NE.AND P0, PT, R7, RZ, PT ;  /* 0x000000ff0700720c */ /* 0x001fda0003f05270 */
[----:B------:R-:W-:Y:S05]  /*85b0*/  @P0 EXIT ;  /* 0x000000000000094d */ /* 0x000fea0003800000 */
[----:B------:R-:W-:Y:S01]  /*85c0*/  LOP3.LUT P0, RZ, R5, 0xff, RZ, 0xc0, !PT ;  /* 0x000000ff05ff7812 */ /* 0x000fe2000780c0ff */
[----:B------:R-:W-:Y:S02]  /*85d0*/  IMAD.MOV.U32 R11, RZ, RZ, 0x1 ;  /* 0x00000001ff0b7424 */ /* 0x000fe400078e00ff */
[----:B------:R-:W-:-:S10]  /*85e0*/  IMAD.MOV.U32 R15, RZ, RZ, RZ ;  /* 0x000000ffff0f7224 */ /* 0x000fd400078e00ff */
[----:B------:R-:W-:Y:S05]  /*85f0*/  @!P0 BRA `(.L_x_175) ;  /* 0x0000000c00388947 */ /* 0x000fea0003800000 */
[----:B------:R-:W0:Y:S01]  /*8600*/  LDC R5, c[0x0][0x28c] ;  /* 0x0000a300ff057b82 */ /* 0x000e220000000800 */
[----:B------:R-:W-:Y:S01]  /*8610*/  ULDC UR6, c[0x0][0x658] ;  /* 0x0001960000067ab9 */ /* 0x000fe20000000800 */
[----:B------:R-:W-:Y:S01]  /*8620*/  UMOV UR9, 0xffffffff ;  /* 0xffffffff00097882 */ /* 0x000fe20000000000 */
[----:B------:R-:W-:Y:S01]  /*8630*/  ULDC UR8, c[0x0][0xc] ;  /* 0x0000030000087ab9 */ /* 0x000fe20000000800 */
[----:B------:R-:W-:Y:S01]  /*8640*/  USHF.L.U32 UR11, UR9, UR6, URZ ;  /* 0x00000006090b7299 */ /* 0x000fe2000800063f */
[----:B------:R-:W-:Y:S01]  /*8650*/  BSSY B0, `(.L_x_175) ;  /* 0x00000c8000007945 */ /* 0x000fe20003800000 */
[----:B------:R-:W-:Y:S01]  /*8660*/  UMOV UR10, 0x1 ;  /* 0x00000001000a7882 */ /* 0x000fe20000000000 */
[----:B------:R-:W-:Y:S01]  /*8670*/  ULDC UR9, c[0x0][0x10] ;  /* 0x0000040000097ab9 */ /* 0x000fe20000000800 */
[----:B------:R-:W1:Y:S01]  /*8680*/  S2UR UR4, SR_CgaCtaId ;  /* 0x00000000000479c3 */ /* 0x000e620000008800 */
[----:B------:R-:W-:Y:S01]  /*8690*/  UIMAD.WIDE.U32 UR8, UR8, UR9, URZ ;  /* 0x00000009080872a5 */ /* 0x000fe2000f8e003f */
[----:B------:R-:W-:Y:S01]  /*86a0*/  IMAD.MOV.U32 R13, RZ, RZ, 0x1 ;  /* 0x00000001ff0d7424 */ /* 0x000fe200078e00ff */
[----:B------:R-:W-:Y:S01]  /*86b0*/  USHF.L.U32 UR6, UR10, UR6, URZ ;  /* 0x000000060a067299 */ /* 0x000fe2000800063f */
[----:B------:R-:W-:Y:S01]  /*86c0*/  LOP3.LUT R14, R4, 0x2, RZ, 0xfc, !PT ;  /* 0x00000002040e7812 */ /* 0x000fe200078efcff */
[----:B------:R-:W-:Y:S01]  /*86d0*/  IMAD.MOV.U32 R11, RZ, RZ, 0x1 ;  /* 0x00000001ff0b7424 */ /* 0x000fe200078e00ff */
[----:B------:R-:W-:Y:S01]  /*86e0*/  ULDC UR10, c[0x0][0x14] ;  /* 0x00000500000a7ab9 */ /* 0x000fe20000000800 */
[----:B------:R-:W-:Y:S01]  /*86f0*/  IMAD.MOV.U32 R15, RZ, RZ, RZ ;  /* 0x000000ffff0f7224 */ /* 0x000fe200078e00ff */
[----:B------:R-:W-:-:S02]  /*8700*/  UIMAD.WIDE.U32 UR22, UR8, UR10, URZ ;  /* 0x0000000a081672a5 */ /* 0x000fc4000f8e003f */
[----:B------:R-:W-:Y:S01]  /*8710*/  UIMAD UR13, UR9, UR10, URZ ;  /* 0x0000000a090d72a4 */ /* 0x000fe2000f8e023f */
[----:B------:R-:W-:Y:S01]  /*8720*/  ULDC UR5, c[0x0][0x600] ;  /* 0x0001800000057ab9 */ /* 0x000fe20000000800 */
[----:B------:R-:W-:Y:S02]  /*8730*/  ULOP3.LUT UR19, URZ, UR11, URZ, 0x33, !UPT ;  /* 0x0000000b3f137292 */ /* 0x000fe4000f8e333f */
[----:B------:R-:W-:Y:S01]  /*8740*/  UIADD3 UR5, UR5, -0x1, URZ ;  /* 0xffffffff05057890 */ /* 0x000fe2000fffe03f */
[----:B0-----:R-:W-:Y:S01]  /*8750*/  VIADD R5, R5, 0x7f ;  /* 0x0000007f05057836 */ /* 0x001fe20000000000 */
[----:B------:R-:W-:Y:S01]  /*8760*/  UIADD3 UR13, UR23, UR13, URZ ;  /* 0x0000000d170d7290 */ /* 0x000fe2000fffe03f */
[----:B------:R-:W-:-:S03]  /*8770*/  ULDC.64 UR24, c[0x0][0x198] ;  /* 0x0000660000187ab9 */ /* 0x000fc60000000a00 */
[----:B------:R-:W-:Y:S01]  /*8780*/  SHF.R.S32.HI R8, RZ, 0x1f, R5 ;  /* 0x0000001fff087819 */ /* 0x000fe20000011405 */
[----:B-1----:R-:W-:-:S03]  /*8790*/  USHF.L.U32 UR7, UR4, 0x6, URZ ;  /* 0x0000000604077899 */ /* 0x002fc6000800063f */
[----:B------:R-:W-:Y:S01]  /*87a0*/  LEA.HI R8, R8, R5, RZ, 0x7 ;  /* 0x0000000508087211 */ /* 0x000fe200078f38ff */
[----:B------:R-:W-:Y:S02]  /*87b0*/  USHF.L.U32 UR4, UR4, 0xd, URZ ;  /* 0x0000000d04047899 */ /* 0x000fe4000800063f */
[----:B------:R-:W-:Y:S01]  /*87c0*/  ULOP3.LUT UR7, UR7, 0x40, URZ, 0xc0, !UPT ;  /* 0x0000004007077892 */ /* 0x000fe2000f8ec03f */
[----:B------:R-:W-:-:S05]  /*87d0*/  SHF.R.S32.HI R10, RZ, 0x7, R8 ;  /* 0x00000007ff0a7819 */ /* 0x000fca0000011408 */
[----:B------:R-:W-:-:S07]  /*87e0*/  VIADD R5, R10, 0x1 ;  /* 0x000000010a057836 */ /* 0x000fce0000000000 */
.L_x_186:
[----:B------:R-:W-:-:S03]  /*87f0*/  UMOV UR8, 0xffffffff ;  /* 0xffffffff00087882 */ /* 0x000fc60000000000 */
[----:B------:R-:W-:Y:S05]  /*8800*/  BRA.DIV UR8, `(.L_x_176) ;  /* 0x0000001208107947 */ /* 0x000fea000b800000 */
[----:B------:R-:W-:-:S13]  /*8810*/  ELECT P0, URZ, PT ;  /* 0x00000000003f782f */ /* 0x000fda0003800000 */
.L_x_200:
[----:B------:R-:W0:Y:S01]  /*8820*/  LDC R7, c[0x0][0x28c] ;  /* 0x0000a300ff077b82 */ /* 0x000e220000000800 */
[----:B------:R-:W-:Y:S01]  /*8830*/  BSSY B1, `(.L_x_177) ;  /* 0x0000037000017945 */ /* 0x000fe20003800000 */
[----:B0-----:R-:W-:-:S13]  /*8840*/  ISETP.LT.OR P0, PT, R7, 0x1, !P0 ;  /* 0x000000010700780c */ /* 0x001fda0004701670 */
[----:B------:R-:W-:Y:S05]  /*8850*/  @P0 BRA `(.L_x_178) ;  /* 0x0000000000d00947 */ /* 0x000fea0003800000 */
[----:B------:R-:W-:Y:S01]  /*8860*/  IMAD.SHL.U32 R18, R6, 0x80, RZ ;  /* 0x0000008006127824 */ /* 0x000fe200078e00ff */
[----:B------:R-:W-:Y:S01]  /*8870*/  LEA R17, R17, UR7, 0x7 ;  /* 0x0000000711117c11 */ /* 0x000fe2000f8e38ff */
[----:B------:R-:W-:Y:S02]  /*8880*/  IMAD.MOV.U32 R21, RZ, RZ, RZ ;  /* 0x000000ffff157224 */ /* 0x000fe400078e00ff */
[----:B------:R-:W-:Y:S02]  /*8890*/  IMAD.MOV.U32 R6, RZ, RZ, R5 ;  /* 0x000000ffff067224 */ /* 0x000fe400078e0005 */
[----:B------:R-:W-:Y:S02]  /*88a0*/  IMAD.MOV.U32 R7, RZ, RZ, R11 ;  /* 0x000000ffff077224 */ /* 0x000fe400078e000b */
[----:B------:R-:W-:-:S07]  /*88b0*/  IMAD.MOV.U32 R8, RZ, RZ, R15 ;  /* 0x000000ffff087224 */ /* 0x000fce00078e000f */
.L_x_181:
[----:B------:R-:W0:Y:S01]  /*88c0*/  S2R R12, SR_CgaCtaId ;  /* 0x00000000000c7919 */ /* 0x000e220000008800 */
[----:B------:R-:W-:Y:S02]  /*88d0*/  MOV R9, 0x400 ;  /* 0x0000040000097802 */ /* 0x000fe40000000f00 */
[----:B------:R-:W-:Y:S02]  /*88e0*/  LOP3.LUT P1, RZ, R0, 0x7f, RZ, 0xc0, !PT ;  /* 0x0000007f00ff7812 */ /* 0x000fe4000782c0ff */
[----:B0-----:R-:W-:Y:S02]  /*88f0*/  LEA R19, R12, R9, 0x18 ;  /* 0x000000090c137211 */ /* 0x001fe400078ec0ff */
[----:B------:R-:W-:-:S09]  /*8900*/  SHF.L.U32 R9, R7, 0x1f, RZ ;  /* 0x0000001f07097819 */ /* 0x000fd200000006ff */
[----:B------:R-:W0:Y:S01]  /*8910*/  @!P1 LDC R12, c[0x0][0x500] ;  /* 0x00014000ff0c9b82 */ /* 0x000e220000000800 */
[----:B------:R-:W-:-:S04]  /*8920*/  IMAD R20, R8, 0x8, R19 ;  /* 0x0000000808147824 */ /* 0x000fc800078e0213 */
[----:B------:R-:W1:Y:S02]  /*8930*/  SYNCS.PHASECHK.TRANS64.TRYWAIT P0, [R20+URZ+0x38], R9 ;  /* 0x00003809140075a7 */ /* 0x000e64000800017f */
[----:B-1----:R-:W-:Y:S05]  /*8940*/  @!P0 BRA `(.L_x_179) ;  /* 0x0000000c00e08947 */ /* 0x002fea0003800000 */
.L_x_201:
[----:B-1----:R-:W-:Y:S01]  /*8950*/  PRMT R9, R14, 0x9910, RZ ;  /* 0x000099100e097816 */ /* 0x002fe200000000ff */
[----:B0-----:R0:W-:Y:S03]  /*8960*/  @!P1 SYNCS.ARRIVE.TRANS64 RZ, [R20+URZ], R12 ;  /* 0x0000000c14ff99a7 */ /* 0x0011e6000800003f */
[----:B------:R-:W-:-:S13]  /*8970*/  ISETP.NE.AND P0, PT, R9, 0x2, PT ;  /* 0x000000020900780c */ /* 0x000fda0003f05270 */
[----:B0-----:R-:W-:Y:S05]  /*8980*/  @P0 BRA `(.L_x_180) ;  /* 0x0000000000040947 */ /* 0x001fea0003800000 */
[----:B------:R-:W-:Y:S01]  /*8990*/  BPT.TRAP 0x1 ;  /* 0x000000040000795c */ /* 0x000fe20000300000 */
.L_x_180:
[----:B------:R-:W-:Y:S01]  /*89a0*/  R2UR UR8, R8 ;  /* 0x00000000080872ca */ /* 0x000fe200000e0000 */
[----:B------:R-:W-:Y:S01]  /*89b0*/  VIADD R6, R6, 0xffffffff ;  /* 0xffffffff06067836 */ /* 0x000fe20000000000 */
[----:B------:R-:W-:Y:S01]  /*89c0*/  R2UR UR18, R19 ;  /* 0x00000000131272ca */ /* 0x000fe200000e0000 */
[----:B------:R-:W-:Y:S01]  /*89d0*/  UIADD3 UR14, UP0, UR24, 0xf0, URZ ;  /* 0x000000f0180e7890 */ /* 0x000fe2000ff1e03f */
[----:B------:R-:W-:Y:S01]  /*89e0*/  R2UR UR20, R18 ;  /* 0x00000000121472ca */ /* 0x000fe200000e0000 */
[----:B------:R-:W-:Y:S01]  /*89f0*/  UIADD3 UR26, UP1, UR24, 0x1f0, URZ ;  /* 0x000001f0181a7890 */ /* 0x000fe2000ff3e03f */
[----:B------:R-:W-:Y:S01]  /*8a00*/  R2UR UR9, R20 ;  /* 0x00000000140972ca */ /* 0x000fe200000e0000 */
[----:B------:R-:W-:Y:S01]  /*8a10*/  UIADD3.X UR15, URZ, UR25, URZ, UP0, !UPT ;  /* 0x000000193f0f7290 */ /* 0x000fe200087fe43f */
[----:B------:R-:W-:Y:S01]  /*8a20*/  R2UR UR10, R21 ;  /* 0x00000000150a72ca */ /* 0x000fe200000e0000 */
[----:B------:R-:W-:Y:S01]  /*8a30*/  VIADD R8, R8, 0x1 ;  /* 0x0000000108087836 */ /* 0x000fe20000000000 */
[----:B------:R-:W-:Y:S01]  /*8a40*/  R2UR UR12, R16 ;  /* 0x00000000100c72ca */ /* 0x000fe200000e0000 */
[----:B------:R-:W-:Y:S01]  /*8a50*/  UIADD3.X UR27, URZ, UR25, URZ, UP1, !UPT ;  /* 0x000000193f1b7290 */ /* 0x000fe20008ffe43f */
[----:B------:R-:W-:Y:S01]  /*8a60*/  R2UR UR21, R17 ;  /* 0x00000000111572ca */ /* 0x000fe200000e0000 */
[----:B------:R-:W-:Y:S01]  /*8a70*/  USHF.L.U32 UR8, UR8, 0xe, URZ ;  /* 0x0000000e08087899 */ /* 0x000fe2000800063f */
[----:B------:R-:W-:Y:S01]  /*8a80*/  ISETP.GT.AND P1, PT, R6, 0x1, PT ;  /* 0x000000010600780c */ /* 0x000fe20003f24270 */
[----:B------:R-:W-:Y:S01]  /*8a90*/  UMOV UR16, 0x0 ;  /* 0x0000000000107882 */ /* 0x000fe20000000000 */
[----:B------:R-:W-:Y:S01]  /*8aa0*/  UMOV UR17, 0x10000000 ;  /* 0x1000000000117882 */ /* 0x000fe20000000000 */
[----:B------:R-:W-:Y:S01]  /*8ab0*/  ULOP3.LUT UR11, UR8, 0x2000, UR4, 0xf8, !UPT ;  /* 0x00002000080b7892 */ /* 0x000fe2000f8ef804 */
[C---:B------:R-:W-:Y:S01]  /*8ac0*/  ISETP.NE.AND P0, PT, R8.reuse, 0x7, PT ;  /* 0x000000070800780c */ /* 0x040fe20003f05270 */
[----:B------:R-:W-:Y:S01]  /*8ad0*/  UIADD3 UR8, UR18, 0x180, UR8 ;  /* 0x0000018012087890 */ /* 0x000fe2000fffe008 */
[----:B------:R-:W-:Y:S01]  /*8ae0*/  VIADD R21, R21, 0x80 ;  /* 0x0000008015157836 */ /* 0x000fe20000000000 */
[----:B------:R-:W-:Y:S01]  /*8af0*/  UIADD3 UR18, UR18, 0x1c180, UR11 ;  /* 0x0001c18012127890 */ /* 0x000fe2000fffe00b */
[----:B------:R-:W-:Y:S01]  /*8b00*/  SEL R12, RZ, 0x1, P0 ;  /* 0x00000001ff0c7807 */ /* 0x000fe20000000000 */
[----:B------:R-:W-:Y:S01]  /*8b10*/  UMOV UR28, 0x30000 ;  /* 0x00030000001c7882 */ /* 0x000fe20000000000 */
[----:B------:R-:W-:Y:S01]  /*8b20*/  UMOV UR11, UR20 ;  /* 0x00000014000b7c82 */ /* 0x000fe20008000000 */
[----:B------:R-:W-:-:S02]  /*8b30*/  SEL R8, R8, RZ, P0 ;  /* 0x000000ff08087207 */ /* 0x000fc40000000000 */
[----:B------:R-:W-:Y:S01]  /*8b40*/  LOP3.LUT R7, R7, R12, RZ, 0x3c, !PT ;  /* 0x0000000c07077212 */ /* 0x000fe200078e3cff */
[----:B------:R0:W-:Y:S02]  /*8b50*/  UTMALDG.3D [UR8], [UR14], desc[UR16] ;  /* 0x000010080e0075b4 */ /* 0x0001e40008011000 */
[----:B0-----:R-:W-:Y:S01]  /*8b60*/  UMOV UR8, UR18 ;  /* 0x0000001200087c82 */ /* 0x001fe20008000000 */
[----:B------:R-:W-:Y:S02]  /*8b70*/  UMOV UR11, UR21 ;  /* 0x00000015000b7c82 */ /* 0x000fe40008000000 */
[----:B------:R0:W-:Y:S02]  /*8b80*/  UTMALDG.3D.MULTICAST [UR8], [UR26], UR28, desc[UR16] ;  /* 0x000010081a0073b4 */ /* 0x0001e4000801181c */
[----:B0-----:R-:W-:Y:S05]  /*8b90*/  @P1 BRA `(.L_x_181) ;  /* 0xfffffffc00481947 */ /* 0x001fea000383ffff */
.L_x_178:
[----:B------:R-:W-:Y:S05]  /*8ba0*/  BSYNC B1 ;  /* 0x0000000000017941 */ /* 0x000fea0003800000 */
.L_x_177:
[----:B------:R-:W-:Y:S01]  /*8bb0*/  LOP3.LUT P1, RZ, R13, 0xff, RZ, 0xc0, !PT ;  /* 0x000000ff0dff7812 */ /* 0x000fe2000782c0ff */
[C---:B------:R-:W-:Y:S01]  /*8bc0*/  IMAD.IADD R15, R10.reuse, 0x1, R15 ;  /* 0x000000010a0f7824 */ /* 0x040fe200078e020f */
[----:B------:R-:W-:Y:S01]  /*8bd0*/  ULDC.64 UR8, c[0x0][0x650] ;  /* 0x0001940000087ab9 */ /* 0x000fe20000000a00 */
[C---:B------:R-:W-:Y:S01]  /*8be0*/  ISETP.GE.U32.AND P3, PT, R10.reuse, 0x7, PT ;  /* 0x000000070a00780c */ /* 0x040fe20003f66070 */
[----:B------:R-:W-:Y:S01]  /*8bf0*/  BSSY B1, `(.L_x_182) ;  /* 0x000006b000017945 */ /* 0x000fe20003800000 */
[C---:B------:R-:W-:Y:S01]  /*8c00*/  IMAD.WIDE.U32 R6, R15.reuse, 0x24924925, RZ ;  /* 0x249249250f067825 */ /* 0x040fe200078e00ff */
[----:B------:R-:W-:Y:S02]  /*8c10*/  ISETP.GT.U32.AND P0, PT, R15, 0x6, PT ;  /* 0x000000060f00780c */ /* 0x000fe40003f04070 */
[----:B------:R-:W-:Y:S01]  /*8c20*/  PRMT R13, RZ, 0x7610, R13 ;  /* 0x00007610ff0d7816 */ /* 0x000fe2000000000d */
[----:B------:R-:W-:Y:S01]  /*8c30*/  IMAD.MOV.U32 R17, RZ, RZ, -0x1 ;  /* 0xffffffffff117424 */ /* 0x000fe200078e00ff */
[----:B------:R-:W-:Y:S01]  /*8c40*/  ISETP.LT.U32.AND P0, PT, R10, 0x7, P0 ;  /* 0x000000070a00780c */ /* 0x000fe20000701070 */
[----:B------:R-:W-:-:S02]  /*8c50*/  IMAD.MOV.U32 R16, RZ, RZ, -0x1 ;  /* 0xffffffffff107424 */ /* 0x000fc400078e00ff */
[----:B------:R-:W0:Y:S01]  /*8c60*/  @P1 S2R R9, SR_CgaCtaId ;  /* 0x0000000000091919 */ /* 0x000e220000008800 */
[----:B------:R-:W-:Y:S02]  /*8c70*/  SEL R6, RZ, 0x1, !P0 ;  /* 0x00000001ff067807 */ /* 0x000fe40004000000 */
[----:B------:R-:W-:Y:S02]  /*8c80*/  IADD3 R2, P0, R2, UR22, RZ ;  /* 0x0000001602027c10 */ /* 0x000fe4000ff1e0ff */
[----:B------:R-:W-:Y:S02]  /*8c90*/  @P1 MOV R8, 0x400 ;  /* 0x0000040000081802 */ /* 0x000fe40000000f00 */
[----:B------:R-:W-:Y:S02]  /*8ca0*/  IADD3.X R3, R3, UR13, RZ, P0, !PT ;  /* 0x0000000d03037c10 */ /* 0x000fe400087fe4ff */
[----:B------:R-:W-:Y:S02]  /*8cb0*/  ISETP.GE.U32.AND P0, PT, R2, UR8, PT ;  /* 0x0000000802007c0c */ /* 0x000fe4000bf06070 */
[----:B------:R-:W-:-:S02]  /*8cc0*/  LOP3.LUT R11, R11, R6, RZ, 0x3c, !PT ;  /* 0x000000060b0b7212 */ /* 0x000fc400078e3cff */
[----:B------:R-:W-:Y:S02]  /*8cd0*/  ISETP.GE.U32.AND.EX P0, PT, R3, UR9, PT, P0 ;  /* 0x0000000903007c0c */ /* 0x000fe4000bf06100 */
[----:B0-----:R-:W-:Y:S01]  /*8ce0*/  @P1 LEA R8, R9, R8, 0x18 ;  /* 0x0000000809081211 */ /* 0x001fe200078ec0ff */
[----:B------:R-:W-:-:S03]  /*8cf0*/  IMAD.IADD R9, R15, 0x1, -R7 ;  /* 0x000000010f097824 */ /* 0x000fc600078e0a07 */
[----:B------:R0:W-:Y:S02]  /*8d00*/  @P1 SYNCS.ARRIVE.TRANS64.A1T0 RZ, [R8+URZ+0x88], RZ ;  /* 0x000088ff08ff19a7 */ /* 0x0001e4000810003f */
[----:B------:R-:W-:Y:S02]  /*8d10*/  LEA.HI R9, R9, R7, RZ, 0x1f ;  /* 0x0000000709097211 */ /* 0x000fe400078ff8ff */
[----:B------:R-:W-:Y:S02]  /*8d20*/  PRMT R7, RZ, 0x7610, R7 ;  /* 0x00007610ff077816 */ /* 0x000fe40000000007 */
[----:B------:R-:W-:-:S04]  /*8d30*/  SHF.R.U32.HI R6, RZ, 0x2, R9 ;  /* 0x00000002ff067819 */ /* 0x000fc80000011609 */
[----:B------:R-:W-:Y:S01]  /*8d40*/  @P3 LOP3.LUT R11, R11, 0x1, R6, 0x78, !PT ;  /* 0x000000010b0b3812 */ /* 0x000fe200078e7806 */
[----:B------:R-:W-:Y:S02]  /*8d50*/  IMAD R15, R6, -0x7, R15 ;  /* 0xfffffff9060f7824 */ /* 0x000fe400078e020f */
[----:B------:R-:W-:Y:S01]  /*8d60*/  IMAD.MOV.U32 R6, RZ, RZ, -0x1 ;  /* 0xffffffffff067424 */ /* 0x000fe200078e00ff */
[----:B0-----:R-:W-:Y:S06]  /*8d70*/  @P0 BRA `(.L_x_183) ;  /* 0x0000000400480947 */ /* 0x001fec0003800000 */
[----:B------:R-:W0:Y:S01]  /*8d80*/  S2R R17, SR_CTAID.X ;  /* 0x0000000000117919 */ /* 0x000e220000002500 */
[----:B------:R-:W-:Y:S01]  /*8d90*/  ULDC.64 UR8, c[0x0][0x628] ;  /* 0x00018a0000087ab9 */ /* 0x000fe20000000a00 */
[----:B------:R-:W1:Y:S01]  /*8da0*/  LDC R18, c[0x0][0x144] ;  /* 0x00005100ff127b82 */ /* 0x000e620000000800 */
[----:B------:R-:W-:Y:S01]  /*8db0*/  ISETP.NE.U32.AND P0, PT, RZ, UR8, PT ;  /* 0x00000008ff007c0c */ /* 0x000fe2000bf05070 */
[----:B------:R-:W2:Y:S01]  /*8dc0*/  S2R R12, SR_CTAID.Y ;  /* 0x00000000000c7919 */ /* 0x000ea20000002600 */
[----:B------:R-:W-:Y:S01]  /*8dd0*/  ULDC UR10, c[0x0][0x150] ;  /* 0x00005400000a7ab9 */ /* 0x000fe20000000800 */
[----:B------:R-:W-:Y:S01]  /*8de0*/  ULDC UR11, c[0x0][0x630] ;  /* 0x00018c00000b7ab9 */ /* 0x000fe20000000800 */
[----:B------:R-:W-:Y:S01]  /*8df0*/  ISETP.NE.AND.EX P0, PT, RZ, UR9, PT, P0 ;  /* 0x00000009ff007c0c */ /* 0x000fe2000bf05300 */
[----:B------:R-:W-:Y:S01]  /*8e00*/  IMAD.MOV.U32 R6, RZ, RZ, R2 ;  /* 0x000000ffff067224 */ /* 0x000fe200078e0002 */
[----:B0-----:R-:W-:-:S05]  /*8e10*/  I2FP.F32.U32 R7, R17 ;  /* 0x0000001100077245 */ /* 0x001fca0000201000 */
[----:B------:R-:W-:Y:S01]  /*8e20*/  FMUL R20, R7, UR10 ;  /* 0x0000000a07147c20 */ /* 0x000fe20008400000 */
[----:B------:R-:W-:-:S05]  /*8e30*/  IMAD.MOV.U32 R7, RZ, RZ, R3 ;  /* 0x000000ffff077224 */ /* 0x000fca00078e0003 */
[----:B--2---:R-:W-:Y:S05]  /*8e40*/  @!P0 BRA `(.L_x_184) ;  /* 0x0000000000288947 */ /* 0x004fea0003800000 */
[----:B------:R-:W-:Y:S02]  /*8e50*/  ULDC UR10, c[0x0][0x634] ;  /* 0x00018d00000a7ab9 */ /* 0x000fe40000000800 */
[----:B------:R-:W-:-:S05]  /*8e60*/  IADD3 R7, P0, R2, UR10, RZ ;  /* 0x0000000a02077c10 */ /* 0x000fca000ff1e0ff */
[----:B------:R-:W-:-:S04]  /*8e70*/  IMAD.X R19, RZ, RZ, R3, P0 ;  /* 0x000000ffff137224 */ /* 0x000fc800000e0603 */
[----:B------:R-:W-:-:S04]  /*8e80*/  IMAD.WIDE.U32 R8, R19, UR8, RZ ;  /* 0x0000000813087c25 */ /* 0x000fc8000f8e00ff */
[----:B------:R-:W-:-:S04]  /*8e90*/  IMAD.WIDE.U32 R8, P0, R7, UR9, R8 ;  /* 0x0000000907087c25 */ /* 0x000fc8000f800008 */
[----:B------:R-:W-:-:S04]  /*8ea0*/  IMAD.WIDE.U32 R6, R7, UR8, RZ ;  /* 0x0000000807067c25 */ /* 0x000fc8000f8e00ff */
[----:B------:R-:W-:Y:S01]  /*8eb0*/  IMAD.MOV.U32 R6, RZ, RZ, R9 ;  /* 0x000000ffff067224 */ /* 0x000fe200078e0009 */
[----:B------:R-:W-:Y:S01]  /*8ec0*/  IADD3 RZ, P1, R7, R8, RZ ;  /* 0x0000000807ff7210 */ /* 0x000fe20007f3e0ff */
[----:B------:R-:W-:-:S04]  /*8ed0*/  IMAD.X R7, RZ, RZ, RZ, P0 ;  /* 0x000000ffff077224 */ /* 0x000fc800000e06ff */
[----:B------:R-:W-:-:S08]  /*8ee0*/  IMAD.WIDE.U32.X R6, R19, UR9, R6, P1 ;  /* 0x0000000913067c25 */ /* 0x000fd000088e0406 */
.L_x_184:
[--C-:B------:R-:W-:Y:S01]  /*8ef0*/  SHF.R.U64 R16, R6, UR11, R7.reuse ;  /* 0x0000000b06107c19 */ /* 0x100fe20008001207 */
[----:B------:R-:W0:Y:S01]  /*8f00*/  F2I.U32.TRUNC.NTZ R20, R20 ;  /* 0x0000001400147305 */ /* 0x000e22000020f000 */
[----:B------:R-:W-:Y:S01]  /*8f10*/  SHF.R.U32.HI R6, RZ, UR11, R7 ;  /* 0x0000000bff067c19 */ /* 0x000fe20008011607 */
[----:B------:R-:W-:Y:S01]  /*8f20*/  ULDC.64 UR8, c[0x0][0x620] ;  /* 0x0001880000087ab9 */ /* 0x000fe20000000a00 */
[----:B------:R-:W-:Y:S01]  /*8f30*/  IADD3 R9, P0, RZ, -R16, RZ ;  /* 0x80000010ff097210 */ /* 0x000fe20007f1e0ff */
[----:B------:R-:W-:Y:S01]  /*8f40*/  ULDC.64 UR10, c[0x0][0x640] ;  /* 0x00019000000a7ab9 */ /* 0x000fe20000000a00 */
[----:B------:R-:W2:Y:S03]  /*8f50*/  LDC R21, c[0x0][0x148] ;  /* 0x00005200ff157b82 */ /* 0x000ea60000000800 */
[----:B------:R-:W-:Y:S01]  /*8f60*/  IMAD.X R6, RZ, RZ, ~R6, P0 ;  /* 0x000000ffff067224 */ /* 0x000fe200000e0e06 */
[----:B------:R-:W-:-:S03]  /*8f70*/  ISETP.NE.U32.AND P0, PT, RZ, UR10, PT ;  /* 0x0000000aff007c0c */ /* 0x000fc6000bf05070 */
[----:B------:R-:W-:Y:S01]  /*8f80*/  IMAD R8, R6, UR8, RZ ;  /* 0x0000000806087c24 */ /* 0x000fe2000f8e02ff */
[----:B------:R-:W-:Y:S01]  /*8f90*/  ISETP.NE.AND.EX P0, PT, RZ, UR11, PT, P0 ;  /* 0x0000000bff007c0c */ /* 0x000fe2000bf05300 */
[----:B------:R-:W-:Y:S01]  /*8fa0*/  IMAD.WIDE.U32 R6, R9, UR8, R2 ;  /* 0x0000000809067c25 */ /* 0x000fe2000f8e0002 */
[----:B------:R-:W-:-:S03]  /*8fb0*/  ULDC UR8, c[0x0][0x618] ;  /* 0x0001860000087ab9 */ /* 0x000fc60000000800 */
[----:B------:R-:W-:Y:S01]  /*8fc0*/  IMAD R9, R9, UR9, R8 ;  /* 0x0000000909097c24 */ /* 0x000fe2000f8e0208 */
[----:B------:R-:W-:Y:S01]  /*8fd0*/  ULDC UR9, c[0x0][0x154] ;  /* 0x0000550000097ab9 */ /* 0x000fe20000000800 */
[----:B0-----:R-:W-:Y:S02]  /*8fe0*/  IMAD.MOV R8, RZ, RZ, -R20 ;  /* 0x000000ffff087224 */ /* 0x001fe400078e0a14 */
[----:B------:R-:W-:Y:S02]  /*8ff0*/  IMAD.IADD R7, R7, 0x1, R9 ;  /* 0x0000000107077824 */ /* 0x000fe400078e0209 */
[----:B-1----:R-:W-:Y:S01]  /*9000*/  IMAD R17, R18, R8, R17 ;  /* 0x0000000812117224 */ /* 0x002fe200078e0211 */
[----:B------:R-:W-:Y:S02]  /*9010*/  I2FP.F32.U32 R8, R12 ;  /* 0x0000000c00087245 */ /* 0x000fe40000201000 */
[--C-:B------:R-:W-:Y:S02]  /*9020*/  SHF.R.U64 R18, R6, UR8, R7.reuse ;  /* 0x0000000806127c19 */ /* 0x100fe40008001207 */
[----:B------:R-:W-:Y:S01]  /*9030*/  SHF.R.U32.HI R7, RZ, UR8, R7 ;  /* 0x00000008ff077c19 */ /* 0x000fe20008011607 */
[----:B------:R-:W-:Y:S01]  /*9040*/  FMUL R8, R8, UR9 ;  /* 0x0000000908087c20 */ /* 0x000fe20008400000 */
[----:B------:R-:W-:-:S02]  /*9050*/  ULDC UR8, c[0x0][0x608] ;  /* 0x0001820000087ab9 */ /* 0x000fc40000000800 */
[--C-:B------:R-:W-:Y:S01]  /*9060*/  SHF.R.U64 R20, R18, UR8, R7.reuse ;  /* 0x0000000812147c19 */ /* 0x100fe20008001207 */
[----:B------:R0:W1:Y:S01]  /*9070*/  F2I.U32.TRUNC.NTZ R22, R8 ;  /* 0x0000000800167305 */ /* 0x000062000020f000 */
[----:B------:R-:W-:Y:S01]  /*9080*/  SHF.R.U32.HI R7, RZ, UR8, R7 ;  /* 0x00000008ff077c19 */ /* 0x000fe20008011607 */
[----:B------:R-:W-:-:S03]  /*9090*/  ULDC UR8, c[0x0][0x658] ;  /* 0x0001960000087ab9 */ /* 0x000fc60000000800 */
[--C-:B------:R-:W-:Y:S02]  /*90a0*/  SHF.R.U64 R19, R20, UR8, R7.reuse ;  /* 0x0000000814137c19 */ /* 0x100fe40008001207 */
[----:B------:R-:W-:-:S03]  /*90b0*/  SHF.R.U32.HI R23, RZ, UR8, R7 ;  /* 0x00000008ff177c19 */ /* 0x000fc60008011607 */
[----:B------:R-:W-:Y:S02]  /*90c0*/  IMAD.MOV.U32 R6, RZ, RZ, R19 ;  /* 0x000000ffff067224 */ /* 0x000fe400078e0013 */
[----:B------:R-:W-:Y:S01]  /*90d0*/  IMAD.MOV.U32 R7, RZ, RZ, R23 ;  /* 0x000000ffff077224 */ /* 0x000fe200078e0017 */
[----:B0-----:R-:W-:Y:S06]  /*90e0*/  @!P0 BRA `(.L_x_185) ;  /* 0x0000000000288947 */ /* 0x001fec0003800000 */
        /* <DEDUP_REMOVED lines=10> */
.L_x_185:
[----:B------:R-:W-:Y:S01]  /*9190*/  ULDC UR8, c[0x0][0x648] ;  /* 0x0001920000087ab9 */ /* 0x000fe20000000800 */
[----:B-1----:R-:W-:Y:S01]  /*91a0*/  IMAD.MOV R22, RZ, RZ, -R22 ;  /* 0x000000ffff167224 */ /* 0x002fe200078e0a16 */
[----:B------:R-:W-:Y:S01]  /*91b0*/  SHF.R.U64 R7, R6, UR8, R7 ;  /* 0x0000000806077c19 */ /* 0x000fe20008001207 */
[----:B------:R-:W-:Y:S01]  /*91c0*/  ULDC UR8, c[0x0][0x638] ;  /* 0x00018e0000087ab9 */ /* 0x000fe20000000800 */
[----:B------:R-:W-:Y:S01]  /*91d0*/  LOP3.LUT R6, R20, UR19, RZ, 0xc0, !PT ;  /* 0x0000001314067c12 */ /* 0x000fe2000f8ec0ff */
[----:B--2---:R-:W-:Y:S01]  /*91e0*/  @P2 IMAD R17, R21, R22, R12 ;  /* 0x0000001615112224 */ /* 0x004fe200078e020c */
[----:B------:R-:W-:Y:S01]  /*91f0*/  LOP3.LUT R18, R18, UR5, RZ, 0xc0, !PT ;  /* 0x0000000512127c12 */ /* 0x000fe2000f8ec0ff */
[----:B------:R-:W-:Y:S01]  /*9200*/  IMAD.MOV R8, RZ, RZ, -R7 ;  /* 0x000000ffff087224 */ /* 0x000fe200078e0a07 */
[----:B------:R-:W-:Y:S01]  /*9210*/  ULDC UR9, c[0x0][0x610] ;  /* 0x0001840000097ab9 */ /* 0x000fe20000000800 */
[----:B------:R-:W-:Y:S02]  /*9220*/  IMAD R6, R7, UR6, R6 ;  /* 0x0000000607067c24 */ /* 0x000fe4000f8e0206 */
[----:B------:R-:W-:Y:S01]  /*9230*/  IMAD R19, R8, UR8, R19 ;  /* 0x0000000808137c24 */ /* 0x000fe2000f8e0213 */
[----:B------:R-:W-:Y:S01]  /*9240*/  ULDC UR8, c[0x0][0x600] ;  /* 0x0001800000087ab9 */ /* 0x000fe20000000800 */
[----:B------:R-:W-:-:S02]  /*9250*/  IMAD R6, R6, UR9, R17 ;  /* 0x0000000906067c24 */ /* 0x000fc4000f8e0211 */
[----:B------:R-:W-:Y:S02]  /*9260*/  IMAD R19, R19, UR8, R18 ;  /* 0x0000000813137c24 */ /* 0x000fe4000f8e0212 */
[----:B------:R-:W-:-:S03]  /*9270*/  IMAD.MOV.U32 R7, RZ, RZ, 0x1 ;  /* 0x00000001ff077424 */ /* 0x000fc600078e00ff */
[----:B------:R-:W-:Y:S02]  /*9280*/  SEL R17, R19, R6, !P2 ;  /* 0x0000000613117207 */ /* 0x000fe40005000000 */
[----:B------:R-:W-:-:S07]  /*9290*/  SEL R6, R6, R19, !P2 ;  /* 0x0000001306067207 */ /* 0x000fce0005000000 */
.L_x_183:
[----:B------:R-:W-:Y:S05]  /*92a0*/  BSYNC B1 ;  /* 0x0000000000017941 */ /* 0x000fea0003800000 */
.L_x_182:
[----:B------:R-:W-:-:S13]  /*92b0*/  LOP3.LUT P0, RZ, R7, 0xff, RZ, 0xc0, !PT ;  /* 0x000000ff07ff7812 */ /* 0x000fda000780c0ff */
[----:B------:R-:W-:Y:S05]  /*92c0*/  @P0 BRA `(.L_x_186) ;  /* 0xfffffff400480947 */ /* 0x000fea000383ffff */
[----:B------:R-:W-:Y:S05]  /*92d0*/  BSYNC B0 ;  /* 0x0000000000007941 */ /* 0x000fea0003800000 */
.L_x_175:
[----:B------:R-:W-:-:S03]  /*92e0*/  UMOV UR8, 0xffffffff ;  /* 0xffffffff00087882 */ /* 0x000fc60000000000 */
[----:B------:R-:W-:Y:S05]  /*92f0*/  BRA.DIV UR8, `(.L_x_187) ;  /* 0x0000000608887947 */ /* 0x000fea000b800000 */
[----:B------:R-:W-:-:S13]  /*9300*/  ELECT P0, URZ, PT ;  /* 0x00000000003f782f */ /* 0x000fda0003800000 */
.L_x_204:
[----:B------:R-:W-:Y:S04]  /*9310*/  BSSY B0, `(.L_x_188) ;  /* 0x0000046000007945 */ /* 0x000fe80003800000 */
[----:B------:R-:W-:Y:S05]  /*9320*/  @!P0 BRA `(.L_x_189) ;  /* 0x0000000400108947 */ /* 0x000fea0003800000 */
[----:B------:R-:W-:-:S04]  /*9330*/  LOP3.LUT R4, R4, 0x2, RZ, 0xfc, !PT ;  /* 0x0000000204047812 */ /* 0x000fc800078efcff */
[----:B------:R-:W-:-:S13]  /*9340*/  ISETP.NE.AND P0, PT, R4, 0x3, PT ;  /* 0x000000030400780c */ /* 0x000fda0003f05270 */
[----:B------:R-:W-:Y:S05]  /*9350*/  @!P0 BRA `(.L_x_190) ;  /* 0x0000000000048947 */ /* 0x000fea0003800000 */
[----:B------:R-:W-:Y:S01]  /*9360*/  BPT.TRAP 0x1 ;  /* 0x000000040000795c */ /* 0x000fe20000300000 */
.L_x_190:
[----:B------:R-:W0:Y:S01]  /*9370*/  S2R R3, SR_CgaCtaId ;  /* 0x0000000000037919 */ /* 0x000e220000008800 */
[----:B------:R-:W-:-:S04]  /*9380*/  MOV R0, 0x400 ;  /* 0x0000040000007802 */ /* 0x000fc80000000f00 */
[----:B0-----:R-:W-:Y:S02]  /*9390*/  LEA R0, R3, R0, 0x18 ;  /* 0x0000000003007211 */ /* 0x001fe400078ec0ff */
[----:B------:R-:W-:-:S03]  /*93a0*/  SHF.L.U32 R3, R11, 0x1f, RZ ;  /* 0x0000001f0b037819 */ /* 0x000fc600000006ff */
[----:B------:R-:W-:-:S04]  /*93b0*/  VIADD R0, R0, 0x38 ;  /* 0x0000003800007836 */ /* 0x000fc80000000000 */
[C---:B------:R-:W-:Y:S02]  /*93c0*/  IMAD R6, R15.reuse, 0x8, R0 ;  /* 0x000000080f067824 */ /* 0x040fe400078e0200 */
[----:B------:R-:W-:Y:S02]  /*93d0*/  VIADD R15, R15, 0x1 ;  /* 0x000000010f0f7836 */ /* 0x000fe40000000000 */
[----:B------:R-:W0:Y:S03]  /*93e0*/  SYNCS.PHASECHK.TRANS64.TRYWAIT P0, [R6+URZ], R3 ;  /* 0x00000003060075a7 */ /* 0x000e26000800017f */
[----:B------:R-:W-:-:S04]  /*93f0*/  ISETP.NE.AND P1, PT, R15, 0x7, PT ;  /* 0x000000070f00780c */ /* 0x000fc80003f25270 */
[----:B------:R-:W-:Y:S02]  /*9400*/  SEL R2, RZ, 0x1, P1 ;  /* 0x00000001ff027807 */ /* 0x000fe40000800000 */
[----:B------:R-:W-:Y:S02]  /*9410*/  SEL R15, R15, RZ, P1 ;  /* 0x000000ff0f0f7207 */ /* 0x000fe40000800000 */
[----:B------:R-:W-:-:S03]  /*9420*/  LOP3.LUT R8, R11, R2, RZ, 0x3c, !PT ;  /* 0x000000020b087212 */ /* 0x000fc600078e3cff */
[----:B------:R-:W-:Y:S01]  /*9430*/  IMAD R7, R15, 0x8, R0 ;  /* 0x000000080f077824 */ /* 0x000fe200078e0200 */
[----:B------:R-:W-:Y:S01]  /*9440*/  SHF.L.U32 R4, R8, 0x1f, RZ ;  /* 0x0000001f08047819 */ /* 0x000fe200000006ff */
[----:B0-----:R-:W-:Y:S06]  /*9450*/  @!P0 BRA `(.L_x_191) ;  /* 0x0000000400508947 */ /* 0x001fec0003800000 */
.L_x_205:
[----:B------:R-:W1:Y:S01]  /*9460*/  SYNCS.PHASECHK.TRANS64.TRYWAIT P0, [R7+URZ], R4 ;  /* 0x00000004070075a7 */ /* 0x000e62000800017f */
[----:B------:R-:W-:-:S05]  /*9470*/  VIADD R2, R15, 0x1 ;  /* 0x000000010f027836 */ /* 0x000fca0000000000 */
[----:B------:R-:W-:-:S04]  /*9480*/  ISETP.NE.AND P1, PT, R2, 0x7, PT ;  /* 0x000000070200780c */ /* 0x000fc80003f25270 */
[----:B0-----:R-:W-:Y:S02]  /*9490*/  SEL R3, RZ, 0x1, P1 ;  /* 0x00000001ff037807 */ /* 0x001fe40000800000 */
[----:B------:R-:W-:Y:S02]  /*94a0*/  SEL R9, R2, RZ, P1 ;  /* 0x000000ff02097207 */ /* 0x000fe40000800000 */
[----:B------:R-:W-:-:S03]  /*94b0*/  LOP3.LUT R8, R8, R3, RZ, 0x3c, !PT ;  /* 0x0000000308087212 */ /* 0x000fc600078e3cff */
[----:B------:R-:W-:Y:S01]  /*94c0*/  IMAD R6, R9, 0x8, R0 ;  /* 0x0000000809067824 */ /* 0x000fe200078e0200 */
[----:B------:R-:W-:Y:S01]  /*94d0*/  SHF.L.U32 R5, R8, 0x1f, RZ ;  /* 0x0000001f08057819 */ /* 0x000fe200000006ff */
[----:B-1----:R-:W-:Y:S06]  /*94e0*/  @!P0 BRA `(.L_x_192) ;  /* 0x0000000400408947 */ /* 0x002fec0003800000 */
.L_x_206:
[----:B------:R-:W1:Y:S01]  /*94f0*/  SYNCS.PHASECHK.TRANS64.TRYWAIT P0, [R6+URZ], R5 ;  /* 0x00000005060075a7 */ /* 0x000e62000800017f */
[----:B------:R-:W-:-:S05]  /*9500*/  VIADD R2, R9, 0x1 ;  /* 0x0000000109027836 */ /* 0x000fca0000000000 */
[----:B------:R-:W-:-:S04]  /*9510*/  ISETP.NE.AND P1, PT, R2, 0x7, PT ;  /* 0x000000070200780c */ /* 0x000fc80003f25270 */
[----:B------:R-:W-:Y:S02]  /*9520*/  SEL R3, RZ, 0x1, P1 ;  /* 0x00000001ff037807 */ /* 0x000fe40000800000 */
[----:B0-----:R-:W-:Y:S02]  /*9530*/  SEL R7, R2, RZ, P1 ;  /* 0x000000ff02077207 */ /* 0x001fe40000800000 */
[----:B------:R-:W-:-:S03]  /*9540*/  LOP3.LUT R8, R8, R3, RZ, 0x3c, !PT ;  /* 0x0000000308087212 */ /* 0x000fc600078e3cff */
[----:B------:R-:W-:Y:S01]  /*9550*/  IMAD R9, R7, 0x8, R0 ;  /* 0x0000000807097824 */ /* 0x000fe200078e0200 */
[----:B------:R-:W-:Y:S01]  /*9560*/  SHF.L.U32 R4, R8, 0x1f, RZ ;  /* 0x0000001f08047819 */ /* 0x000fe200000006ff */
[----:B-1----:R-:W-:Y:S06]  /*9570*/  @!P0 BRA `(.L_x_193) ;  /* 0x0000000400308947 */ /* 0x002fec0003800000 */
.L_x_207:
[----:B------:R-:W1:Y:S01]  /*9580*/  SYNCS.PHASECHK.TRANS64.TRYWAIT P0, [R9+URZ], R4 ;  /* 0x00000004090075a7 */ /* 0x000e62000800017f */
[----:B------:R-:W-:-:S05]  /*9590*/  VIADD R2, R7, 0x1 ;  /* 0x0000000107027836 */ /* 0x000fca0000000000 */
[----:B------:R-:W-:-:S04]  /*95a0*/  ISETP.NE.AND P1, PT, R2, 0x7, PT ;  /* 0x000000070200780c */ /* 0x000fc80003f25270 */
[----:B------:R-:W-:Y:S02]  /*95b0*/  SEL R3, RZ, 0x1, P1 ;  /* 0x00000001ff037807 */ /* 0x000fe40000800000 */
[----:B------:R-:W-:Y:S02]  /*95c0*/  SEL R7, R2, RZ, P1 ;  /* 0x000000ff02077207 */ /* 0x000fe40000800000 */
[----:B------:R-:W-:-:S03]  /*95d0*/  LOP3.LUT R8, R8, R3, RZ, 0x3c, !PT ;  /* 0x0000000308087212 */ /* 0x000fc600078e3cff */
[----:B------:R-:W-:Y:S01]  /*95e0*/  IMAD R10, R7, 0x8, R0 ;  /* 0x00000008070a7824 */ /* 0x000fe200078e0200 */
[----:B0-----:R-:W-:Y:S01]  /*95f0*/  SHF.L.U32 R5, R8, 0x1f, RZ ;  /* 0x0000001f08057819 */ /* 0x001fe200000006ff */
[----:B-1----:R-:W-:Y:S06]  /*9600*/  @!P0 BRA `(.L_x_194) ;  /* 0x0000000400208947 */ /* 0x002fec0003800000 */
.L_x_208:
[----:B------:R-:W1:Y:S01]  /*9610*/  SYNCS.PHASECHK.TRANS64.TRYWAIT P0, [R10+URZ], R5 ;  /* 0x000000050a0075a7 */ /* 0x000e62000800017f */
[----:B------:R-:W-:-:S05]  /*9620*/  VIADD R2, R7, 0x1 ;  /* 0x0000000107027836 */ /* 0x000fca0000000000 */
[----:B------:R-:W-:-:S04]  /*9630*/  ISETP.NE.AND P1, PT, R2, 0x7, PT ;  /* 0x000000070200780c */ /* 0x000fc80003f25270 */
[----:B------:R-:W-:Y:S02]  /*9640*/  SEL R3, RZ, 0x1, P1 ;  /* 0x00000001ff037807 */ /* 0x000fe40000800000 */
[----:B------:R-:W-:Y:S02]  /*9650*/  SEL R7, R2, RZ, P1 ;  /* 0x000000ff02077207 */ /* 0x000fe40000800000 */
[----:B0-----:R-:W-:-:S03]  /*9660*/  LOP3.LUT R9, R8, R3, RZ, 0x3c, !PT ;  /* 0x0000000308097212 */ /* 0x001fc600078e3cff */
[----:B------:R-:W-:Y:S01]  /*9670*/  IMAD R11, R7, 0x8, R0 ;  /* 0x00000008070b7824 */ /* 0x000fe200078e0200 */
[----:B------:R-:W-:Y:S01]  /*9680*/  SHF.L.U32 R6, R9, 0x1f, RZ ;  /* 0x0000001f09067819 */ /* 0x000fe200000006ff */
[----:B-1----:R-:W-:Y:S06]  /*9690*/  @!P0 BRA `(.L_x_195) ;  /* 0x0000000400108947 */ /* 0x002fec0003800000 */
.L_x_209:
[----:B------:R-:W1:Y:S01]  /*96a0*/  SYNCS.PHASECHK.TRANS64.TRYWAIT P0, [R11+URZ], R6 ;  /* 0x000000060b0075a7 */ /* 0x000e62000800017f */
[----:B------:R-:W-:-:S05]  /*96b0*/  VIADD R2, R7, 0x1 ;  /* 0x0000000107027836 */ /* 0x000fca0000000000 */
[----:B------:R-:W-:-:S04]  /*96c0*/  ISETP.NE.AND P1, PT, R2, 0x7, PT ;  /* 0x000000070200780c */ /* 0x000fc80003f25270 */
[----:B------:R-:W-:Y:S02]  /*96d0*/  SEL R4, RZ, 0x1, P1 ;  /* 0x00000001ff047807 */ /* 0x000fe40000800000 */
[----:B------:R-:W-:Y:S02]  /*96e0*/  SEL R3, R2, RZ, P1 ;  /* 0x000000ff02037207 */ /* 0x000fe40000800000 */
[----:B------:R-:W-:Y:S01]  /*96f0*/  LOP3.LUT R4, R9, R4, RZ, 0x3c, !PT ;  /* 0x0000000409047212 */ /* 0x000fe200078e3cff */
[----:B-1----:R-:W-:Y:S06]  /*9700*/  @!P0 BRA `(.L_x_196) ;  /* 0x0000000400088947 */ /* 0x002fec0003800000 */
.L_x_210:
[----:B------:R-:W-:Y:S01]  /*9710*/  IMAD R3, R3, 0x8, R0 ;  /* 0x0000000803037824 */ /* 0x000fe200078e0200 */
[----:B------:R-:W-:-:S07]  /*9720*/  SHF.L.U32 R0, R4, 0x1f, RZ ;  /* 0x0000001f04007819 */ /* 0x000fce00000006ff */
.L_x_197:
[----:B--2---:R2:W3:Y:S02]  /*9730*/  SYNCS.PHASECHK.TRANS64.TRYWAIT P0, [R3+URZ], R0 ;  /* 0x00000000030075a7 */ /* 0x0044e4000800017f */
[----:B---3--:R-:W-:Y:S05]  /*9740*/  @!P0 NANOSLEEP.SYNCS 0x989680 ;  /* 0x009896800000895d */ /* 0x008fea0003900000 */
[----:B------:R-:W3:Y:S02]  /*9750*/  @!P0 SYNCS.PHASECHK.TRANS64 P0, [R3+URZ], R0 ;  /* 0x00000000030085a7 */ /* 0x000ee4000800007f */
[----:B---3--:R-:W-:Y:S05]  /*9760*/  @!P0 BRA `(.L_x_197) ;  /* 0xfffffffc00f08947 */ /* 0x008fea000383ffff */
.L_x_189:
[----:B------:R-:W-:Y:S05]  /*9770*/  BSYNC B0 ;  /* 0x0000000000007941 */ /* 0x000fea0003800000 */
.L_x_188:
[----:B------:R-:W-:Y:S05]  /*9780*/  EXIT ;  /* 0x000000000000794d */ /* 0x000fea0003800000 */
.L_x_21:
[----:B-1----:R-:W-:-:S04]  /*9790*/  IMAD.U32 R13, RZ, RZ, UR6 ;  /* 0x00000006ff0d7e24 */ /* 0x002fc8000f8e00ff */
[----:B------:R1:W4:Y:S03]  /*97a0*/  SYNCS.PHASECHK.TRANS64.TRYWAIT P0, [R13+URZ], R12 ;  /* 0x0000000c0d0075a7 */ /* 0x000326000800017f */
[----:B----4-:R-:W-:Y:S05]  /*97b0*/  @!P0 NANOSLEEP.SYNCS 0x989680 ;  /* 0x009896800000895d */ /* 0x010fea0003900000 */
[----:B------:R-:W4:Y:S02]  /*97c0*/  @!P0 SYNCS.PHASECHK.TRANS64 P0, [R13+URZ], R12 ;  /* 0x0000000c0d0085a7 */ /* 0x000f24000800007f */
[----:B----4-:R-:W-:Y:S05]  /*97d0*/  @!P0 BRA `(.L_x_21) ;  /* 0xfffffffc00ec8947 */ /* 0x010fea000383ffff */
[----:B------:R-:W-:Y:S05]  /*97e0*/  BRA `(.L_x_20) ;  /* 0xffffff80001c7947 */ /* 0x000fea000383ffff */
.L_x_27:
[----:B-1----:R-:W-:-:S04]  /*97f0*/  IMAD.U32 R145, RZ, RZ, UR12 ;  /* 0x0000000cff917e24 */ /* 0x002fc8000f8e00ff */
[----:B------:R1:W4:Y:S03]  /*9800*/  SYNCS.PHASECHK.TRANS64.TRYWAIT P0, [R145+URZ], R140 ;  /* 0x0000008c910075a7 */ /* 0x000326000800017f */
[----:B----4-:R-:W-:Y:S05]  /*9810*/  @!P0 NANOSLEEP.SYNCS 0x989680 ;  /* 0x009896800000895d */ /* 0x010fea0003900000 */
[----:B------:R-:W4:Y:S02]  /*9820*/  @!P0 SYNCS.PHASECHK.TRANS64 P0, [R145+URZ], R140 ;  /* 0x0000008c910085a7 */ /* 0x000f24000800007f */
[----:B----4-:R-:W-:Y:S05]  /*9830*/  @!P0 BRA `(.L_x_27) ;  /* 0xfffffffc00ec8947 */ /* 0x010fea000383ffff */
[----:B------:R-:W-:Y:S05]  /*9840*/  BRA `(.L_x_26) ;  /* 0xffffff8800907947 */ /* 0x000fea000383ffff */
.L_x_176:
[----:B------:R-:W-:Y:S01]  /*9850*/  BSSY B1, `(.L_x_198) ;  /* 0x0000006000017945 */ /* 0x000fe20003800000 */
[----:B------:R-:W-:-:S07]  /*9860*/  IMAD.MOV.U32 R7, RZ, RZ, -0x1 ;  /* 0xffffffffff077424 */ /* 0x000fce00078e00ff */
[----:B------:R-:W-:Y:S05]  /*9870*/  WARPSYNC.COLLECTIVE R7, `(.L_x_199) ;  /* 0x00000000070c7348 */ /* 0x000fea0003c00000 */
[----:B------:R-:W-:Y:S02]  /*9880*/  ELECT P0, UR62, PT ;  /* 0x00000000003e782f */ /* 0x000fe40003800000 */
[----:B------:R-:W-:Y:S01]  /*9890*/  MOV R7, UR62 ;  /* 0x0000003e00077c02 */ /* 0x000fe20008000f00 */
[----:B------:R-:W-:Y:S10]  /*98a0*/  ENDCOLLECTIVE ;  /* 0x000000000000791b */ /* 0x000ff40003800000 */
.L_x_199:
[----:B------:R-:W-:Y:S05]  /*98b0*/  BSYNC B1 ;  /* 0x0000000000017941 */ /* 0x000fea0003800000 */
.L_x_198:
[----:B------:R-:W-:Y:S05]  /*98c0*/  BRA `(.L_x_200) ;  /* 0xffffffec00d47947 */ /* 0x000fea000383ffff */
.L_x_179:
[----:B-1----:R1:W2:Y:S02]  /*98d0*/  SYNCS.PHASECHK.TRANS64.TRYWAIT P0, [R20+URZ+0x38], R9 ;  /* 0x00003809140075a7 */ /* 0x0022a4000800017f */
[----:B--2---:R-:W-:Y:S05]  /*98e0*/  @!P0 NANOSLEEP.SYNCS 0x989680 ;  /* 0x009896800000895d */ /* 0x004fea0003900000 */
[----:B------:R-:W2:Y:S02]  /*98f0*/  @!P0 SYNCS.PHASECHK.TRANS64 P0, [R20+URZ+0x38], R9 ;  /* 0x00003809140085a7 */ /* 0x000ea4000800007f */
[----:B--2---:R-:W-:Y:S05]  /*9900*/  @!P0 BRA `(.L_x_179) ;  /* 0xfffffffc00f08947 */ /* 0x004fea000383ffff */
[----:B------:R-:W-:Y:S05]  /*9910*/  BRA `(.L_x_201) ;  /* 0xfffffff0000c7947 */ /* 0x000fea000383ffff */
.L_x_187:
[----:B------:R-:W-:Y:S01]  /*9920*/  BSSY B0, `(.L_x_202) ;  /* 0x0000006000007945 */ /* 0x000fe20003800000 */
[----:B------:R-:W-:-:S07]  /*9930*/  IMAD.MOV.U32 R7, RZ, RZ, -0x1 ;  /* 0xffffffffff077424 */ /* 0x000fce00078e00ff */
[----:B------:R-:W-:Y:S05]  /*9940*/  WARPSYNC.COLLECTIVE R7, `(.L_x_203) ;  /* 0x00000000070c7348 */ /* 0x000fea0003c00000 */
[----:B------:R-:W-:Y:S02]  /*9950*/  ELECT P0, UR62, PT ;  /* 0x00000000003e782f */ /* 0x000fe40003800000 */
[----:B------:R-:W-:Y:S01]  /*9960*/  MOV R7, UR62 ;  /* 0x0000003e00077c02 */ /* 0x000fe20008000f00 */
[----:B------:R-:W-:Y:S10]  /*9970*/  ENDCOLLECTIVE ;  /* 0x000000000000791b */ /* 0x000ff40003800000 */
.L_x_203:
[----:B------:R-:W-:Y:S05]  /*9980*/  BSYNC B0 ;  /* 0x0000000000007941 */ /* 0x000fea0003800000 */
.L_x_202:
[----:B------:R-:W-:Y:S05]  /*9990*/  BRA `(.L_x_204) ;  /* 0xfffffff8005c7947 */ /* 0x000fea000383ffff */
.L_x_191:
[----:B0-----:R0:W1:Y:S02]  /*99a0*/  SYNCS.PHASECHK.TRANS64.TRYWAIT P0, [R6+URZ], R3 ;  /* 0x00000003060075a7 */ /* 0x001064000800017f */
[----:B-1----:R-:W-:Y:S05]  /*99b0*/  @!P0 NANOSLEEP.SYNCS 0x989680 ;  /* 0x009896800000895d */ /* 0x002fea0003900000 */
[----:B------:R-:W1:Y:S02]  /*99c0*/  @!P0 SYNCS.PHASECHK.TRANS64 P0, [R6+URZ], R3 ;  /* 0x00000003060085a7 */ /* 0x000e64000800007f */
[----:B-1----:R-:W-:Y:S05]  /*99d0*/  @!P0 BRA `(.L_x_191) ;  /* 0xfffffffc00f08947 */ /* 0x002fea000383ffff */
[----:B------:R-:W-:Y:S05]  /*99e0*/  BRA `(.L_x_205) ;  /* 0xfffffff8009c7947 */ /* 0x000fea000383ffff */
.L_x_192:
[----:B0-----:R0:W1:Y:S02]  /*99f0*/  SYNCS.PHASECHK.TRANS64.TRYWAIT P0, [R7+URZ], R4 ;  /* 0x00000004070075a7 */ /* 0x001064000800017f */
[----:B-1----:R-:W-:Y:S05]  /*9a00*/  @!P0 NANOSLEEP.SYNCS 0x989680 ;  /* 0x009896800000895d */ /* 0x002fea0003900000 */
[----:B------:R-:W1:Y:S02]  /*9a10*/  @!P0 SYNCS.PHASECHK.TRANS64 P0, [R7+URZ], R4 ;  /* 0x00000004070085a7 */ /* 0x000e64000800007f */
[----:B-1----:R-:W-:Y:S05]  /*9a20*/  @!P0 BRA `(.L_x_192) ;  /* 0xfffffffc00f08947 */ /* 0x002fea000383ffff */
[----:B------:R-:W-:Y:S05]  /*9a30*/  BRA `(.L_x_206) ;  /* 0xfffffff800ac7947 */ /* 0x000fea000383ffff */
.L_x_193:
[----:B0-----:R0:W1:Y:S02]  /*9a40*/  SYNCS.PHASECHK.TRANS64.TRYWAIT P0, [R6+URZ], R5 ;  /* 0x00000005060075a7 */ /* 0x001064000800017f */
[----:B-1----:R-:W-:Y:S05]  /*9a50*/  @!P0 NANOSLEEP.SYNCS 0x989680 ;  /* 0x009896800000895d */ /* 0x002fea0003900000 */
[----:B------:R-:W1:Y:S02]  /*9a60*/  @!P0 SYNCS.PHASECHK.TRANS64 P0, [R6+URZ], R5 ;  /* 0x00000005060085a7 */ /* 0x000e64000800007f */
[----:B-1----:R-:W-:Y:S05]  /*9a70*/  @!P0 BRA `(.L_x_193) ;  /* 0xfffffffc00f08947 */ /* 0x002fea000383ffff */
[----:B------:R-:W-:Y:S05]  /*9a80*/  BRA `(.L_x_207) ;  /* 0xfffffff800bc7947 */ /* 0x000fea000383ffff */
.L_x_194:
[----:B0-----:R0:W1:Y:S02]  /*9a90*/  SYNCS.PHASECHK.TRANS64.TRYWAIT P0, [R9+URZ], R4 ;  /* 0x00000004090075a7 */ /* 0x001064000800017f */
[----:B-1----:R-:W-:Y:S05]  /*9aa0*/  @!P0 NANOSLEEP.SYNCS 0x989680 ;  /* 0x009896800000895d */ /* 0x002fea0003900000 */
[----:B------:R-:W1:Y:S02]  /*9ab0*/  @!P0 SYNCS.PHASECHK.TRANS64 P0, [R9+URZ], R4 ;  /* 0x00000004090085a7 */ /* 0x000e64000800007f */
[----:B-1----:R-:W-:Y:S05]  /*9ac0*/  @!P0 BRA `(.L_x_194) ;  /* 0xfffffffc00f08947 */ /* 0x002fea000383ffff */
[----:B------:R-:W-:Y:S05]  /*9ad0*/  BRA `(.L_x_208) ;  /* 0xfffffff800cc7947 */ /* 0x000fea000383ffff */
.L_x_195:
[----:B0-----:R0:W1:Y:S02]  /*9ae0*/  SYNCS.PHASECHK.TRANS64.TRYWAIT P0, [R10+URZ], R5 ;  /* 0x000000050a0075a7 */ /* 0x001064000800017f */
[----:B-1----:R-:W-:Y:S05]  /*9af0*/  @!P0 NANOSLEEP.SYNCS 0x989680 ;  /* 0x009896800000895d */ /* 0x002fea0003900000 */
[----:B------:R-:W1:Y:S02]  /*9b00*/  @!P0 SYNCS.PHASECHK.TRANS64 P0, [R10+URZ], R5 ;  /* 0x000000050a0085a7 */ /* 0x000e64000800007f */
[----:B-1----:R-:W-:Y:S05]  /*9b10*/  @!P0 BRA `(.L_x_195) ;  /* 0xfffffffc00f08947 */ /* 0x002fea000383ffff */
[----:B------:R-:W-:Y:S05]  /*9b20*/  BRA `(.L_x_209) ;  /* 0xfffffff800dc7947 */ /* 0x000fea000383ffff */
.L_x_196:
[----:B-1----:R1:W2:Y:S02]  /*9b30*/  SYNCS.PHASECHK.TRANS64.TRYWAIT P0, [R11+URZ], R6 ;  /* 0x000000060b0075a7 */ /* 0x0022a4000800017f */
[----:B--2---:R-:W-:Y:S05]  /*9b40*/  @!P0 NANOSLEEP.SYNCS 0x989680 ;  /* 0x009896800000895d */ /* 0x004fea0003900000 */
[----:B------:R-:W2:Y:S02]  /*9b50*/  @!P0 SYNCS.PHASECHK.TRANS64 P0, [R11+URZ], R6 ;  /* 0x000000060b0085a7 */ /* 0x000ea4000800007f */
[----:B--2---:R-:W-:Y:S05]  /*9b60*/  @!P0 BRA `(.L_x_196) ;  /* 0xfffffffc00f08947 */ /* 0x004fea000383ffff */
[----:B------:R-:W-:Y:S05]  /*9b70*/  BRA `(.L_x_210) ;  /* 0xfffffff800e47947 */ /* 0x000fea000383ffff */
.L_x_211:
[----:B------:R-:W-:-:S00]  /*9b80*/  BRA `(.L_x_211) ;  /* 0xfffffffc00fc7947 */ /* 0x000fc0000383ffff */
[----:B------:R-:W-:-:S00]  /*9b90*/  NOP ;  /* 0x0000000000007918 */ /* 0x000fc00000000000 */
        /* <DEDUP_REMOVED lines=14> */
.L_x_212:


//--------------------- .nv.shared._ZN7cutlass13device_kernelINS_4gemm6kernel13GemmUniversalIN4cute5tupleIJiiiiEEENS1_10collective13CollectiveMmaINS1_37MainloopSm90TmaGmmaWarpSpecializedFP8ILi7ENS5_IJNS4_1CILi2EEENSA_ILi1EEESC_EEENS1_35KernelTmaWarpSpecializedCooperativeEEENS5_IJNSA_ILi128EEESG_SG_EEENS_12float_e5m2_tENS5_IJlSC_lEEESI_SJ_NS4_8TiledMMAINS4_8MMA_AtomIJNS4_4SM904GMMA31MMA_64x128x32_F32E5M2E5M2_SS_TNILNSN_7ScaleInE1ELSP_1EEEEEENS4_6LayoutISD_NS5_IJSC_NSA_ILi0EEEST_EEEEENS5_IJNS4_10UnderscoreESW_SW_EEEEENS4_13SM90_TMA_LOADENS4_14ComposedLayoutINS4_7SwizzleILi3ELi4ELi3EEENS4_18smem_ptr_flag_bitsILi8EEENSS_INS5_IJNSA_ILi8EEESG_EEENS5_IJSG_SC_EEEEEEEvNS4_8identityENS4_23SM90_TMA_LOAD_MULTICASTES19_vS1A_EENS_8epilogue10collective6detail29Sm90TmaWarpSpecializedAdapterINS1E_15DefaultEpilogueISI_SJ_SJ_NS1D_6thread17LinearCombinationISI_Li1EffLNS1I_9ScaleType4KindE0ELNS_15FloatRoundStyleE2ESI_EENS1_15EpilogueDefaultEEEEEvvEEEEvNT_6ParamsE --------------------------
	.section	.nv.shared._ZN7cutlass13device_kernelINS_4gemm6kernel13GemmUniversalIN4cute5tupleIJiiiiEEENS1_10collective13CollectiveMmaINS1_37MainloopSm90TmaGmmaWarpSpecializedFP8ILi7ENS5_IJNS4_1CILi2EEENSA_ILi1EEESC_EEENS1_35KernelTmaWarpSpecializedCooperativeEEENS5_IJNSA_ILi128EEESG_SG_EEENS_12float_e5m2_tENS5_IJlSC_lEEESI_SJ_NS4_8TiledMMAINS4_8MMA_AtomIJNS4_4SM904GMMA31MMA_64x128x32_F32E5M2E5M2_SS_TNILNSN_7ScaleInE1ELSP_1EEEEEENS4_6LayoutISD_NS5_IJSC_NSA_ILi0EEEST_EEEEENS5_IJNS4_10UnderscoreESW_SW_EEEEENS4_13SM90_TMA_LOADENS4_14ComposedLayoutINS4_7SwizzleILi3ELi4ELi3EEENS4_18smem_ptr_flag_bitsILi8EEENSS_INS5_IJNSA_ILi8EEESG_EEENS5_IJSG_SC_EEEEEEEvNS4_8identityENS4_23SM90_TMA_LOAD_MULTICASTES19_vS1A_EENS_8epilogue10collective6detail29Sm90TmaWarpSpecializedAdapterINS1E_15DefaultEpilogueISI_SJ_SJ_NS1D_6thread17LinearCombinationISI_Li1EffLNS1I_9ScaleType4KindE0ELNS_15FloatRoundStyleE2ESI_EENS1_15EpilogueDefaultEEEEEvvEEEEvNT_6ParamsE,"aw",@nobits
	.sectionflags	@""
	.align	16
	.zero		1024


//--------------------- .nv.shared.reserved.0     --------------------------
	.section	.nv.shared.reserved.0,"aw",@nobits
	.weak		__nv_reservedSMEM_offset_0_alias
	.size		__nv_reservedSMEM_offset_0_alias, 0, 0
	.other		__nv_reservedSMEM_offset_0_alias,@"STO_CUDA_RESERVED_SHARED STV_DEFAULT"
__nv_reservedSMEM_offset_0_alias:
	.zero		0


//--------------------- .nv.global                --------------------------
	.section	.nv.global,"aw",@nobits
.nv.global:
	.type		_ZN39_INTERNAL_d5ca85b3_4_k_cu_aedfd672_48474cute1_E,@object
	.size		_ZN39_INTERNAL_d5ca85b3_4_k_cu_aedfd672_48474cute1_E,(_ZN39_INTERNAL_d5ca85b3_4_k_cu_aedfd672_48474cuda3std3__45__cpo6cbeginE - _ZN39_INTERNAL_d5ca85b3_4_k_cu_aedfd672_48474cute1_E)
_ZN39_INTERNAL_d5ca85b3_4_k_cu_aedfd672_48474cute1_E:
	.zero		1
	.type		_ZN39_INTERNAL_d5ca85b3_4_k_cu_aedfd672_48474cuda3std3__45__cpo6cbeginE,@object
	.size		_ZN39_INTERNAL_d5ca85b3_4_k_cu_aedfd672_48474cuda3std3__45__cpo6cbeginE,(_ZN39_INTERNAL_d5ca85b3_4_k_cu_aedfd672_48474cuda3std3__48in_placeE - _ZN39_INTERNAL_d5ca85b3_4_k_cu_aedfd672_48474cuda3std3__45__cpo6cbeginE)
_ZN39_INTERNAL_d5ca85b3_4_k_cu_aedfd672_48474cuda3std3__45__cpo6cbeginE:
	.zero		1
	.type		_ZN39_INTERNAL_d5ca85b3_4_k_cu_aedfd672_48474cuda3std3__48in_placeE,@object
	.size		_ZN39_INTERNAL_d5ca85b3_4_k_cu_aedfd672_48474cuda3std3__48in_placeE,(_ZN39_INTERNAL_d5ca85b3_4_k_cu_aedfd672_48474cuda3std6ranges3__45__cpo9iter_moveE - _ZN39_INTERNAL_d5ca85b3_4_k_cu_aedfd672_48474cuda3std3__48in_placeE)
_ZN39_INTERNAL_d5ca85b3_4_k_cu_aedfd672_48474cuda3std3__48in_placeE:
	.zero		1
	.type		_ZN39_INTERNAL_d5ca85b3_4_k_cu_aedfd672_48474cuda3std6ranges3__45__cpo9iter_moveE,@object
	.size		_ZN39_INTERNAL_d5ca85b3_4_k_cu_aedfd672_48474cuda3std6ranges3__45__cpo9iter_moveE,(_ZN39_INTERNAL_d5ca85b3_4_k_cu_aedfd672_48474cuda3std3__45__cpo5beginE - _ZN39_INTERNAL_d5ca85b3_4_k_cu_aedfd672_48474cuda3std6ranges3__45__cpo9iter_moveE)
_ZN39_INTERNAL_d5ca85b3_4_k_cu_aedfd672_48474cuda3std6ranges3__45__cpo9iter_moveE:
	.zero		1
	.type		_ZN39_INTERNAL_d5ca85b3_4_k_cu_aedfd672_48474cuda3std3__45__cpo5beginE,@object
	.size		_ZN39_INTERNAL_d5ca85b3_4_k_cu_aedfd672_48474cuda3std3__45__cpo5beginE,(_ZN39_INTERNAL_d5ca85b3_4_k_cu_aedfd672_48474cuda3std3__441_GLOBAL__N__d5ca85b3_4_k_cu_aedfd672_48476ignoreE - _ZN39_INTERNAL_d5ca85b3_4_k_cu_aedfd672_48474cuda3std3__45__cpo5beginE)
_ZN39_INTERNAL_d5ca85b3_4_k_cu_aedfd672_48474cuda3std3__45__cpo5beginE:
	.zero		1
	.type		_ZN39_INTERNAL_d5ca85b3_4_k_cu_aedfd672_48474cuda3std3__441_GLOBAL__N__d5ca85b3_4_k_cu_aedfd672_48476ignoreE,@object
	.size		_ZN39_INTERNAL_d5ca85b3_4_k_cu_aedfd672_48474cuda3std3__441_GLOBAL__N__d5ca85b3_4_k_cu_aedfd672_48476ignoreE,(_ZN39_INTERNAL_d5ca85b3_4_k_cu_aedfd672_48474cute7productE - _ZN39_INTERNAL_d5ca85b3_4_k_cu_aedfd672_48474cuda3std3__441_GLOBAL__N__d5ca85b3_4_k_cu_aedfd672_48476ignoreE)
_ZN39_INTERNAL_d5ca85b3_4_k_cu_aedfd672_48474cuda3std3__441_GLOBAL__N__d5ca85b3_4_k_cu_aedfd672_48476ignoreE:
	.zero		1
	.type		_ZN39_INTERNAL_d5ca85b3_4_k_cu_aedfd672_48474cute7productE,@object
	.size		_ZN39_INTERNAL_d5ca85b3_4_k_cu_aedfd672_48474cute7productE,(_ZN39_INTERNAL_d5ca85b3_4_k_cu_aedfd672_48474cuda3std3__45__cpo3endE - _ZN39_INTERNAL_d5ca85b3_4_k_cu_aedfd672_48474cute7productE)
_ZN39_INTERNAL_d5ca85b3_4_k_cu_aedfd672_48474cute7productE:
	.zero		1
	.type		_ZN39_INTERNAL_d5ca85b3_4_k_cu_aedfd672_48474cuda3std3__45__cpo3endE,@object
	.size		_ZN39_INTERNAL_d5ca85b3_4_k_cu_aedfd672_48474cuda3std3__45__cpo3endE,(_ZN39_INTERNAL_d5ca85b3_4_k_cu_aedfd672_48474cuda3std3__419piecewise_constructE - _ZN39_INTERNAL_d5ca85b3_4_k_cu_aedfd672_48474cuda3std3__45__cpo3endE)
_ZN39_INTERNAL_d5ca85b3_4_k_cu_aedfd672_48474cuda3std3__45__cpo3endE:
	.zero		1
	.type		_ZN39_INTERNAL_d5ca85b3_4_k_cu_aedfd672_48474cuda3std3__419piecewise_constructE,@object
	.size		_ZN39_INTERNAL_d5ca85b3_4_k_cu_aedfd672_48474cuda3std3__419piecewise_constructE,(_ZN39_INTERNAL_d5ca85b3_4_k_cu_aedfd672_48474cuda3std3__45__cpo4cendE - _ZN39_INTERNAL_d5ca85b3_4_k_cu_aedfd672_48474cuda3std3__419piecewise_constructE)
_ZN39_INTERNAL_d5ca85b3_4_k_cu_aedfd672_48474cuda3std3__419piecewise_constructE:
	.zero		1
	.type		_ZN39_INTERNAL_d5ca85b3_4_k_cu_aedfd672_48474cuda3std3__45__cpo4cendE,@object
	.size		_ZN39_INTERNAL_d5ca85b3_4_k_cu_aedfd672_48474cuda3std3__45__cpo4cendE,(_ZN39_INTERNAL_d5ca85b3_4_k_cu_aedfd672_48474cuda3std6ranges3__45__cpo4swapE - _ZN39_INTERNAL_d5ca85b3_4_k_cu_aedfd672_48474cuda3std3__45__cpo4cendE)
_ZN39_INTERNAL_d5ca85b3_4_k_cu_aedfd672_48474cuda3std3__45__cpo4cendE:
	.zero		1
	.type		_ZN39_INTERNAL_d5ca85b3_4_k_cu_aedfd672_48474cuda3std6ranges3__45__cpo4swapE,@object
	.size		_ZN39_INTERNAL_d5ca85b3_4_k_cu_aedfd672_48474cuda3std6ranges3__45__cpo4swapE,(.L_7 - _ZN39_INTERNAL_d5ca85b3_4_k_cu_aedfd672_48474cuda3std6ranges3__45__cpo4swapE)
_ZN39_INTERNAL_d5ca85b3_4_k_cu_aedfd672_48474cuda3std6ranges3__45__cpo4swapE:
	.zero		1
.L_7:


//--------------------- .nv.constant0._ZN7cutlass13device_kernelINS_4gemm6kernel13GemmUniversalIN4cute5tupleIJiiiiEEENS1_10collective13CollectiveMmaINS1_37MainloopSm90TmaGmmaWarpSpecializedFP8ILi7ENS5_IJNS4_1CILi2EEENSA_ILi1EEESC_EEENS1_35KernelTmaWarpSpecializedCooperativeEEENS5_IJNSA_ILi128EEESG_SG_EEENS_12float_e5m2_tENS5_IJlSC_lEEESI_SJ_NS4_8TiledMMAINS4_8MMA_AtomIJNS4_4SM904GMMA31MMA_64x128x32_F32E5M2E5M2_SS_TNILNSN_7ScaleInE1ELSP_1EEEEEENS4_6LayoutISD_NS5_IJSC_NSA_ILi0EEEST_EEEEENS5_IJNS4_10UnderscoreESW_SW_EEEEENS4_13SM90_TMA_LOADENS4_14ComposedLayoutINS4_7SwizzleILi3ELi4ELi3EEENS4_18smem_ptr_flag_bitsILi8EEENSS_INS5_IJNSA_ILi8EEESG_EEENS5_IJSG_SC_EEEEEEEvNS4_8identityENS4_23SM90_TMA_LOAD_MULTICASTES19_vS1A_EENS_8epilogue10collective6detail29Sm90TmaWarpSpecializedAdapterINS1E_15DefaultEpilogueISI_SJ_SJ_NS1D_6thread17LinearCombinationISI_Li1EffLNS1I_9ScaleType4KindE0ELNS_15FloatRoundStyleE2ESI_EENS1_15EpilogueDefaultEEEEEvvEEEEvNT_6ParamsE --------------------------
	.section	.nv.constant0._ZN7cutlass13device_kernelINS_4gemm6kernel13GemmUniversalIN4cute5tupleIJiiiiEEENS1_10collective13CollectiveMmaINS1_37MainloopSm90TmaGmmaWarpSpecializedFP8ILi7ENS5_IJNS4_1CILi2EEENSA_ILi1EEESC_EEENS1_35KernelTmaWarpSpecializedCooperativeEEENS5_IJNSA_ILi128EEESG_SG_EEENS_12float_e5m2_tENS5_IJlSC_lEEESI_SJ_NS4_8TiledMMAINS4_8MMA_AtomIJNS4_4SM904GMMA31MMA_64x128x32_F32E5M2E5M2_SS_TNILNSN_7ScaleInE1ELSP_1EEEEEENS4_6LayoutISD_NS5_IJSC_NSA_ILi0EEEST_EEEEENS5_IJNS4_10UnderscoreESW_SW_EEEEENS4_13SM90_TMA_LOADENS4_14ComposedLayoutINS4_7SwizzleILi3ELi4ELi3EEENS4_18smem_ptr_flag_bitsILi8EEENSS_INS5_IJNSA_ILi8EEESG_EEENS5_IJSG_SC_EEEEEEEvNS4_8identityENS4_23SM90_TMA_LOAD_MULTICASTES19_vS1A_EENS_8epilogue10collective6detail29Sm90TmaWarpSpecializedAdapterINS1E_15DefaultEpilogueISI_SJ_SJ_NS1D_6thread17LinearCombinationISI_Li1EffLNS1I_9ScaleType4KindE0ELNS_15FloatRoundStyleE2ESI_EENS1_15EpilogueDefaultEEEEEvvEEEEvNT_6ParamsE,"a",@progbits
	.sectionflags	@""
	.align	4
.nv.constant0._ZN7cutlass13device_kernelINS_4gemm6kernel13GemmUniversalIN4cute5tupleIJiiiiEEENS1_10collective13CollectiveMmaINS1_37MainloopSm90TmaGmmaWarpSpecializedFP8ILi7ENS5_IJNS4_1CILi2EEENSA_ILi1EEESC_EEENS1_35KernelTmaWarpSpecializedCooperativeEEENS5_IJNSA_ILi128EEESG_SG_EEENS_12float_e5m2_tENS5_IJlSC_lEEESI_SJ_NS4_8TiledMMAINS4_8MMA_AtomIJNS4_4SM904GMMA31MMA_64x128x32_F32E5M2E5M2_SS_TNILNSN_7ScaleInE1ELSP_1EEEEEENS4_6LayoutISD_NS5_IJSC_NSA_ILi0EEEST_EEEEENS5_IJNS4_10UnderscoreESW_SW_EEEEENS4_13SM90_TMA_LOADENS4_14ComposedLayoutINS4_7SwizzleILi3ELi4ELi3EEENS4_18smem_ptr_flag_bitsILi8EEENSS_INS5_IJNSA_ILi8EEESG_EEENS5_IJSG_SC_EEEEEEEvNS4_8identityENS4_23SM90_TMA_LOAD_MULTICASTES19_vS1A_EENS_8epilogue10collective6detail29Sm90TmaWarpSpecializedAdapterINS1E_15DefaultEpilogueISI_SJ_SJ_NS1D_6thread17LinearCombinationISI_Li1EffLNS1I_9ScaleType4KindE0ELNS_15FloatRoundStyleE2ESI_EENS1_15EpilogueDefaultEEEEEvvEEEEvNT_6ParamsE:
	.zero		1664


//--------------------- SYMBOLS --------------------------

	.type		.nv.reservedSmem.offset0,@object
	.size		.nv.reservedSmem.offset0,0x4
